//
// Generated by NVIDIA NVVM Compiler
//
// Compiler Build ID: CL-36424714
// Cuda compilation tools, release 13.0, V13.0.88
// Based on NVVM 20.0.0
//

.version 9.0
.target sm_100
.address_size 64

	// .globl	_Z34square_dgemm_kernel_2d_blocktilingiiPPKdS1_PPd
// _ZZ34square_dgemm_kernel_2d_blocktilingiiPPKdS1_PPdE2As has been demoted
// _ZZ34square_dgemm_kernel_2d_blocktilingiiPPKdS1_PPdE2Bs has been demoted

.visible .entry _Z34square_dgemm_kernel_2d_blocktilingiiPPKdS1_PPd(
	.param .u32 _Z34square_dgemm_kernel_2d_blocktilingiiPPKdS1_PPd_param_0,
	.param .u32 _Z34square_dgemm_kernel_2d_blocktilingiiPPKdS1_PPd_param_1,
	.param .u64 .ptr .align 1 _Z34square_dgemm_kernel_2d_blocktilingiiPPKdS1_PPd_param_2,
	.param .u64 .ptr .align 1 _Z34square_dgemm_kernel_2d_blocktilingiiPPKdS1_PPd_param_3,
	.param .u64 .ptr .align 1 _Z34square_dgemm_kernel_2d_blocktilingiiPPKdS1_PPd_param_4
)
{
	.reg .pred 	%p<40>;
	.reg .b32 	%r<319>;
	.reg .b64 	%rd<71>;
	.reg .b64 	%fd<915>;
	// demoted variable
	.shared .align 8 .b8 _ZZ34square_dgemm_kernel_2d_blocktilingiiPPKdS1_PPdE2As[16384];
	// demoted variable
	.shared .align 8 .b8 _ZZ34square_dgemm_kernel_2d_blocktilingiiPPKdS1_PPdE2Bs[16384];
	ld.param.u32 	%r77, [_Z34square_dgemm_kernel_2d_blocktilingiiPPKdS1_PPd_param_0];
	ld.param.u32 	%r78, [_Z34square_dgemm_kernel_2d_blocktilingiiPPKdS1_PPd_param_1];
	ld.param.u64 	%rd9, [_Z34square_dgemm_kernel_2d_blocktilingiiPPKdS1_PPd_param_2];
	ld.param.u64 	%rd10, [_Z34square_dgemm_kernel_2d_blocktilingiiPPKdS1_PPd_param_3];
	ld.param.u64 	%rd11, [_Z34square_dgemm_kernel_2d_blocktilingiiPPKdS1_PPd_param_4];
	add.s32 	%r79, %r77, 63;
	shr.s32 	%r80, %r79, 31;
	shr.u32 	%r81, %r80, 26;
	add.s32 	%r82, %r79, %r81;
	shr.s32 	%r83, %r82, 6;
	mov.u32 	%r84, %ctaid.y;
	mov.u32 	%r85, %nctaid.x;
	mov.u32 	%r86, %ctaid.x;
	mad.lo.s32 	%r87, %r84, %r85, %r86;
	div.s32 	%r1, %r87, %r83;
	mul.lo.s32 	%r88, %r1, %r83;
	sub.s32 	%r2, %r87, %r88;
	mov.u32 	%r3, %ctaid.z;
	setp.ge.s32 	%p1, %r1, %r83;
	setp.lt.s32 	%p2, %r77, -126;
	setp.ge.s32 	%p3, %r3, %r78;
	or.pred  	%p4, %p1, %p3;
	or.pred  	%p5, %p4, %p2;
	@%p5 bra 	$L__BB0_68;
	cvta.to.global.u64 	%rd12, %rd9;
	cvta.to.global.u64 	%rd13, %rd10;
	cvta.to.global.u64 	%rd14, %rd11;
	mul.wide.u32 	%rd15, %r3, 8;
	add.s64 	%rd16, %rd12, %rd15;
	ld.global.nc.u64 	%rd1, [%rd16];
	add.s64 	%rd17, %rd13, %rd15;
	ld.global.nc.u64 	%rd2, [%rd17];
	add.s64 	%rd18, %rd14, %rd15;
	ld.global.u64 	%rd3, [%rd18];
	mov.u32 	%r89, %tid.y;
	mov.u32 	%r90, %tid.x;
	shl.b32 	%r4, %r1, 6;
	shl.b32 	%r5, %r2, 6;
	shl.b32 	%r91, %r89, 4;
	add.s32 	%r6, %r91, %r90;
	and.b32  	%r303, %r90, 15;
	shr.u32 	%r92, %r6, 4;
	add.s32 	%r8, %r92, %r4;
	mov.f64 	%fd867, 0d0000000000000000;
	max.s32 	%r93, %r303, %r8;
	setp.ge.s32 	%p6, %r93, %r77;
	@%p6 bra 	$L__BB0_3;
	mad.lo.s32 	%r94, %r8, %r77, %r303;
	mul.wide.s32 	%rd20, %r94, 8;
	add.s64 	%rd19, %rd1, %rd20;
	// begin inline asm
	ld.global.nc.f64 %fd867, [%rd19];
	// end inline asm
$L__BB0_3:
	and.b32  	%r95, %r6, 32752;
	or.b32  	%r96, %r95, %r303;
	shl.b32 	%r97, %r96, 3;
	mov.u32 	%r98, _ZZ34square_dgemm_kernel_2d_blocktilingiiPPKdS1_PPdE2As;
	add.s32 	%r99, %r98, %r97;
	st.shared.f64 	[%r99], %fd867;
	add.s32 	%r9, %r6, 256;
	shr.u32 	%r100, %r9, 4;
	add.s32 	%r10, %r100, %r4;
	mov.f64 	%fd868, 0d0000000000000000;
	max.s32 	%r101, %r303, %r10;
	setp.ge.s32 	%p7, %r101, %r77;
	@%p7 bra 	$L__BB0_5;
	mad.lo.s32 	%r102, %r10, %r77, %r303;
	mul.wide.s32 	%rd22, %r102, 8;
	add.s64 	%rd21, %rd1, %rd22;
	// begin inline asm
	ld.global.nc.f64 %fd868, [%rd21];
	// end inline asm
$L__BB0_5:
	and.b32  	%r103, %r9, 65520;
	or.b32  	%r104, %r103, %r303;
	shl.b32 	%r105, %r104, 3;
	add.s32 	%r107, %r98, %r105;
	st.shared.f64 	[%r107], %fd868;
	add.s32 	%r11, %r6, 512;
	shr.u32 	%r108, %r11, 4;
	add.s32 	%r12, %r108, %r4;
	mov.f64 	%fd869, 0d0000000000000000;
	max.s32 	%r109, %r303, %r12;
	setp.ge.s32 	%p8, %r109, %r77;
	@%p8 bra 	$L__BB0_7;
	mad.lo.s32 	%r110, %r12, %r77, %r303;
	mul.wide.s32 	%rd24, %r110, 8;
	add.s64 	%rd23, %rd1, %rd24;
	// begin inline asm
	ld.global.nc.f64 %fd869, [%rd23];
	// end inline asm
$L__BB0_7:
	and.b32  	%r111, %r11, 65520;
	or.b32  	%r112, %r111, %r303;
	shl.b32 	%r113, %r112, 3;
	add.s32 	%r115, %r98, %r113;
	st.shared.f64 	[%r115], %fd869;
	add.s32 	%r13, %r6, 768;
	shr.u32 	%r116, %r13, 4;
	add.s32 	%r14, %r116, %r4;
	mov.f64 	%fd870, 0d0000000000000000;
	max.s32 	%r117, %r303, %r14;
	setp.ge.s32 	%p9, %r117, %r77;
	@%p9 bra 	$L__BB0_9;
	mad.lo.s32 	%r118, %r14, %r77, %r303;
	mul.wide.s32 	%rd26, %r118, 8;
	add.s64 	%rd25, %rd1, %rd26;
	// begin inline asm
	ld.global.nc.f64 %fd870, [%rd25];
	// end inline asm
$L__BB0_9:
	and.b32  	%r119, %r13, 65520;
	or.b32  	%r120, %r119, %r303;
	shl.b32 	%r121, %r120, 3;
	add.s32 	%r123, %r98, %r121;
	st.shared.f64 	[%r123], %fd870;
	and.b32  	%r15, %r6, 63;
	add.s32 	%r16, %r5, %r15;
	shr.u32 	%r314, %r6, 6;
	max.s32 	%r125, %r314, %r16;
	setp.ge.s32 	%p10, %r125, %r77;
	mov.f64 	%fd871, 0d0000000000000000;
	@%p10 bra 	$L__BB0_11;
	mad.lo.s32 	%r126, %r314, %r77, %r16;
	mul.wide.s32 	%rd28, %r126, 8;
	add.s64 	%rd27, %rd2, %rd28;
	// begin inline asm
	ld.global.nc.f64 %fd871, [%rd27];
	// end inline asm
$L__BB0_11:
	and.b32  	%r127, %r6, 32704;
	or.b32  	%r128, %r127, %r15;
	shl.b32 	%r129, %r128, 3;
	mov.u32 	%r130, _ZZ34square_dgemm_kernel_2d_blocktilingiiPPKdS1_PPdE2Bs;
	add.s32 	%r131, %r130, %r129;
	st.shared.f64 	[%r131], %fd871;
	shr.u32 	%r312, %r9, 6;
	max.s32 	%r132, %r312, %r16;
	setp.ge.s32 	%p11, %r132, %r77;
	mov.f64 	%fd872, 0d0000000000000000;
	@%p11 bra 	$L__BB0_13;
	mad.lo.s32 	%r133, %r312, %r77, %r16;
	mul.wide.s32 	%rd30, %r133, 8;
	add.s64 	%rd29, %rd2, %rd30;
	// begin inline asm
	ld.global.nc.f64 %fd872, [%rd29];
	// end inline asm
$L__BB0_13:
	and.b32  	%r134, %r9, 65472;
	or.b32  	%r135, %r134, %r15;
	shl.b32 	%r136, %r135, 3;
	add.s32 	%r138, %r130, %r136;
	st.shared.f64 	[%r138], %fd872;
	shr.u32 	%r310, %r11, 6;
	max.s32 	%r139, %r310, %r16;
	setp.ge.s32 	%p12, %r139, %r77;
	mov.f64 	%fd873, 0d0000000000000000;
	@%p12 bra 	$L__BB0_15;
	mad.lo.s32 	%r140, %r310, %r77, %r16;
	mul.wide.s32 	%rd32, %r140, 8;
	add.s64 	%rd31, %rd2, %rd32;
	// begin inline asm
	ld.global.nc.f64 %fd873, [%rd31];
	// end inline asm
$L__BB0_15:
	and.b32  	%r141, %r11, 65472;
	or.b32  	%r142, %r141, %r15;
	shl.b32 	%r143, %r142, 3;
	add.s32 	%r145, %r130, %r143;
	st.shared.f64 	[%r145], %fd873;
	shr.u32 	%r308, %r13, 6;
	max.s32 	%r146, %r308, %r16;
	setp.ge.s32 	%p13, %r146, %r77;
	mov.f64 	%fd874, 0d0000000000000000;
	@%p13 bra 	$L__BB0_17;
	mad.lo.s32 	%r147, %r308, %r77, %r16;
	mul.wide.s32 	%rd34, %r147, 8;
	add.s64 	%rd33, %rd2, %rd34;
	// begin inline asm
	ld.global.nc.f64 %fd874, [%rd33];
	// end inline asm
$L__BB0_17:
	and.b32  	%r149, %r13, 65472;
	or.b32  	%r150, %r149, %r15;
	shl.b32 	%r151, %r150, 3;
	add.s32 	%r153, %r130, %r151;
	st.shared.f64 	[%r153], %fd874;
	bar.sync 	0;
	setp.lt.s32 	%p14, %r77, 17;
	mov.b32 	%r318, 0;
	mov.f64 	%fd899, 0d0000000000000000;
	mov.f64 	%fd900, %fd899;
	mov.f64 	%fd901, %fd899;
	mov.f64 	%fd902, %fd899;
	mov.f64 	%fd903, %fd899;
	mov.f64 	%fd904, %fd899;
	mov.f64 	%fd905, %fd899;
	mov.f64 	%fd906, %fd899;
	mov.f64 	%fd907, %fd899;
	mov.f64 	%fd908, %fd899;
	mov.f64 	%fd909, %fd899;
	mov.f64 	%fd910, %fd899;
	mov.f64 	%fd911, %fd899;
	mov.f64 	%fd912, %fd899;
	mov.f64 	%fd913, %fd899;
	mov.f64 	%fd914, %fd899;
	@%p14 bra 	$L__BB0_36;
	add.s32 	%r155, %r77, 15;
	shr.s32 	%r156, %r155, 31;
	shr.u32 	%r157, %r156, 28;
	add.s32 	%r158, %r155, %r157;
	shr.s32 	%r159, %r158, 4;
	max.s32 	%r160, %r159, 2;
	neg.s32 	%r316, %r160;
	add.s32 	%r161, %r314, 16;
	mad.lo.s32 	%r162, %r77, %r161, %r5;
	add.s32 	%r315, %r162, %r15;
	add.s32 	%r163, %r312, 16;
	mad.lo.s32 	%r164, %r77, %r163, %r5;
	add.s32 	%r313, %r164, %r15;
	add.s32 	%r165, %r310, 16;
	mad.lo.s32 	%r166, %r77, %r165, %r5;
	add.s32 	%r311, %r166, %r15;
	add.s32 	%r167, %r308, 16;
	mad.lo.s32 	%r168, %r77, %r167, %r5;
	add.s32 	%r309, %r168, %r15;
	mad.lo.s32 	%r169, %r14, %r77, %r303;
	add.s32 	%r307, %r169, 16;
	mad.lo.s32 	%r170, %r12, %r77, %r303;
	add.s32 	%r306, %r170, 16;
	mad.lo.s32 	%r171, %r10, %r77, %r303;
	add.s32 	%r305, %r171, 16;
	mad.lo.s32 	%r172, %r8, %r77, %r303;
	add.s32 	%r304, %r172, 16;
	mov.b32 	%r317, 0;
	mov.f64 	%fd899, 0d0000000000000000;
$L__BB0_19:
	mov.u32 	%r45, %tid.y;
	shl.b32 	%r173, %r45, 4;
	mov.u32 	%r46, %tid.x;
	add.s32 	%r174, %r173, %r46;
	shr.u32 	%r175, %r174, 4;
	add.s32 	%r176, %r175, %r4;
	add.s32 	%r303, %r303, 16;
	max.s32 	%r177, %r176, %r303;
	setp.ge.s32 	%p15, %r177, %r77;
	mov.f64 	%fd891, 0d0000000000000000;
	@%p15 bra 	$L__BB0_21;
	mul.wide.s32 	%rd36, %r304, 8;
	add.s64 	%rd35, %rd1, %rd36;
	// begin inline asm
	ld.global.nc.f64 %fd891, [%rd35];
	// end inline asm
$L__BB0_21:
	shl.b32 	%r178, %r317, 13;
	xor.b32  	%r179, %r178, 8192;
	mov.u32 	%r180, _ZZ34square_dgemm_kernel_2d_blocktilingiiPPKdS1_PPdE2As;
	add.s32 	%r48, %r180, %r179;
	and.b32  	%r183, %r174, 32752;
	and.b32  	%r184, %r46, 15;
	or.b32  	%r185, %r183, %r184;
	shl.b32 	%r186, %r185, 3;
	add.s32 	%r187, %r48, %r186;
	st.shared.f64 	[%r187], %fd891;
	max.s32 	%r188, %r10, %r303;
	setp.ge.s32 	%p16, %r188, %r77;
	mov.f64 	%fd892, 0d0000000000000000;
	@%p16 bra 	$L__BB0_23;
	mul.wide.s32 	%rd38, %r305, 8;
	add.s64 	%rd37, %rd1, %rd38;
	// begin inline asm
	ld.global.nc.f64 %fd892, [%rd37];
	// end inline asm
$L__BB0_23:
	add.s32 	%r191, %r174, 256;
	and.b32  	%r192, %r191, 65520;
	and.b32  	%r193, %r46, 15;
	or.b32  	%r194, %r192, %r193;
	shl.b32 	%r195, %r194, 3;
	add.s32 	%r196, %r48, %r195;
	st.shared.f64 	[%r196], %fd892;
	max.s32 	%r197, %r12, %r303;
	setp.ge.s32 	%p17, %r197, %r77;
	mov.f64 	%fd893, 0d0000000000000000;
	@%p17 bra 	$L__BB0_25;
	mul.wide.s32 	%rd40, %r306, 8;
	add.s64 	%rd39, %rd1, %rd40;
	// begin inline asm
	ld.global.nc.f64 %fd893, [%rd39];
	// end inline asm
$L__BB0_25:
	mov.u32 	%r198, %tid.y;
	shl.b32 	%r199, %r198, 4;
	mov.u32 	%r200, %tid.x;
	add.s32 	%r201, %r199, %r200;
	add.s32 	%r202, %r201, 768;
	shr.u32 	%r203, %r202, 4;
	add.s32 	%r204, %r203, %r4;
	add.s32 	%r207, %r174, 512;
	and.b32  	%r208, %r207, 65520;
	and.b32  	%r209, %r46, 15;
	or.b32  	%r210, %r208, %r209;
	shl.b32 	%r211, %r210, 3;
	add.s32 	%r212, %r48, %r211;
	st.shared.f64 	[%r212], %fd893;
	max.s32 	%r213, %r204, %r303;
	setp.ge.s32 	%p18, %r213, %r77;
	mov.f64 	%fd894, 0d0000000000000000;
	@%p18 bra 	$L__BB0_27;
	mul.wide.s32 	%rd42, %r307, 8;
	add.s64 	%rd41, %rd1, %rd42;
	// begin inline asm
	ld.global.nc.f64 %fd894, [%rd41];
	// end inline asm
$L__BB0_27:
	add.s32 	%r216, %r174, 768;
	and.b32  	%r217, %r216, 65520;
	and.b32  	%r218, %r46, 15;
	or.b32  	%r219, %r217, %r218;
	shl.b32 	%r220, %r219, 3;
	add.s32 	%r221, %r48, %r220;
	st.shared.f64 	[%r221], %fd894;
	add.s32 	%r314, %r314, 16;
	max.s32 	%r222, %r314, %r16;
	setp.ge.s32 	%p19, %r222, %r77;
	mov.f64 	%fd895, 0d0000000000000000;
	@%p19 bra 	$L__BB0_29;
	mul.wide.s32 	%rd44, %r315, 8;
	add.s64 	%rd43, %rd2, %rd44;
	// begin inline asm
	ld.global.nc.f64 %fd895, [%rd43];
	// end inline asm
$L__BB0_29:
	shl.b32 	%r223, %r317, 13;
	xor.b32  	%r224, %r223, 8192;
	mov.u32 	%r225, _ZZ34square_dgemm_kernel_2d_blocktilingiiPPKdS1_PPdE2Bs;
	add.s32 	%r50, %r225, %r224;
	shl.b32 	%r228, %r174, 3;
	add.s32 	%r229, %r50, %r228;
	st.shared.f64 	[%r229], %fd895;
	add.s32 	%r312, %r312, 16;
	max.s32 	%r230, %r312, %r16;
	setp.ge.s32 	%p20, %r230, %r77;
	mov.f64 	%fd896, 0d0000000000000000;
	@%p20 bra 	$L__BB0_31;
	mul.wide.s32 	%rd46, %r313, 8;
	add.s64 	%rd45, %rd2, %rd46;
	// begin inline asm
	ld.global.nc.f64 %fd896, [%rd45];
	// end inline asm
$L__BB0_31:
	add.s32 	%r233, %r174, 256;
	and.b32  	%r234, %r233, 65472;
	and.b32  	%r235, %r174, 63;
	or.b32  	%r236, %r234, %r235;
	shl.b32 	%r237, %r236, 3;
	add.s32 	%r238, %r50, %r237;
	st.shared.f64 	[%r238], %fd896;
	add.s32 	%r310, %r310, 16;
	max.s32 	%r239, %r310, %r16;
	setp.ge.s32 	%p21, %r239, %r77;
	mov.f64 	%fd897, 0d0000000000000000;
	@%p21 bra 	$L__BB0_33;
	mul.wide.s32 	%rd48, %r311, 8;
	add.s64 	%rd47, %rd2, %rd48;
	// begin inline asm
	ld.global.nc.f64 %fd897, [%rd47];
	// end inline asm
$L__BB0_33:
	add.s32 	%r242, %r174, 512;
	and.b32  	%r243, %r242, 65472;
	and.b32  	%r244, %r174, 63;
	or.b32  	%r245, %r243, %r244;
	shl.b32 	%r246, %r245, 3;
	add.s32 	%r247, %r50, %r246;
	st.shared.f64 	[%r247], %fd897;
	add.s32 	%r308, %r308, 16;
	max.s32 	%r248, %r308, %r16;
	setp.ge.s32 	%p22, %r248, %r77;
	mov.f64 	%fd898, 0d0000000000000000;
	@%p22 bra 	$L__BB0_35;
	mul.wide.s32 	%rd50, %r309, 8;
	add.s64 	%rd49, %rd2, %rd50;
	// begin inline asm
	ld.global.nc.f64 %fd898, [%rd49];
	// end inline asm
$L__BB0_35:
	xor.b32  	%r318, %r317, 1;
	mov.u32 	%r249, %tid.y;
	shl.b32 	%r250, %r249, 4;
	mov.u32 	%r251, %tid.x;
	add.s32 	%r252, %r250, %r251;
	add.s32 	%r253, %r252, 768;
	and.b32  	%r254, %r253, 65472;
	and.b32  	%r255, %r252, 63;
	or.b32  	%r256, %r254, %r255;
	shl.b32 	%r257, %r256, 3;
	add.s32 	%r258, %r50, %r257;
	st.shared.f64 	[%r258], %fd898;
	bar.sync 	0;
	shl.b32 	%r259, %r317, 13;
	mov.u32 	%r260, _ZZ34square_dgemm_kernel_2d_blocktilingiiPPKdS1_PPdE2As;
	add.s32 	%r261, %r260, %r259;
	mov.u32 	%r262, _ZZ34square_dgemm_kernel_2d_blocktilingiiPPKdS1_PPdE2Bs;
	add.s32 	%r263, %r262, %r259;
	shl.b32 	%r264, %r249, 9;
	add.s32 	%r265, %r261, %r264;
	ld.shared.f64 	%fd131, [%r265];
	ld.shared.f64 	%fd132, [%r265+128];
	ld.shared.f64 	%fd133, [%r265+256];
	ld.shared.f64 	%fd134, [%r265+384];
	shl.b32 	%r266, %r251, 5;
	add.s32 	%r267, %r263, %r266;
	ld.shared.f64 	%fd135, [%r267];
	ld.shared.f64 	%fd136, [%r267+8];
	ld.shared.f64 	%fd137, [%r267+16];
	ld.shared.f64 	%fd138, [%r267+24];
	fma.rn.f64 	%fd139, %fd131, %fd135, %fd914;
	fma.rn.f64 	%fd140, %fd131, %fd136, %fd913;
	fma.rn.f64 	%fd141, %fd131, %fd137, %fd912;
	fma.rn.f64 	%fd142, %fd131, %fd138, %fd911;
	fma.rn.f64 	%fd143, %fd132, %fd135, %fd910;
	fma.rn.f64 	%fd144, %fd132, %fd136, %fd909;
	fma.rn.f64 	%fd145, %fd132, %fd137, %fd908;
	fma.rn.f64 	%fd146, %fd132, %fd138, %fd907;
	fma.rn.f64 	%fd147, %fd133, %fd135, %fd906;
	fma.rn.f64 	%fd148, %fd133, %fd136, %fd905;
	fma.rn.f64 	%fd149, %fd133, %fd137, %fd904;
	fma.rn.f64 	%fd150, %fd133, %fd138, %fd903;
	fma.rn.f64 	%fd151, %fd134, %fd135, %fd902;
	fma.rn.f64 	%fd152, %fd134, %fd136, %fd901;
	fma.rn.f64 	%fd153, %fd134, %fd137, %fd900;
	fma.rn.f64 	%fd154, %fd134, %fd138, %fd899;
	ld.shared.f64 	%fd155, [%r265+8];
	ld.shared.f64 	%fd156, [%r265+136];
	ld.shared.f64 	%fd157, [%r265+264];
	ld.shared.f64 	%fd158, [%r265+392];
	ld.shared.f64 	%fd159, [%r267+512];
	ld.shared.f64 	%fd160, [%r267+520];
	ld.shared.f64 	%fd161, [%r267+528];
	ld.shared.f64 	%fd162, [%r267+536];
	fma.rn.f64 	%fd163, %fd155, %fd159, %fd139;
	fma.rn.f64 	%fd164, %fd155, %fd160, %fd140;
	fma.rn.f64 	%fd165, %fd155, %fd161, %fd141;
	fma.rn.f64 	%fd166, %fd155, %fd162, %fd142;
	fma.rn.f64 	%fd167, %fd156, %fd159, %fd143;
	fma.rn.f64 	%fd168, %fd156, %fd160, %fd144;
	fma.rn.f64 	%fd169, %fd156, %fd161, %fd145;
	fma.rn.f64 	%fd170, %fd156, %fd162, %fd146;
	fma.rn.f64 	%fd171, %fd157, %fd159, %fd147;
	fma.rn.f64 	%fd172, %fd157, %fd160, %fd148;
	fma.rn.f64 	%fd173, %fd157, %fd161, %fd149;
	fma.rn.f64 	%fd174, %fd157, %fd162, %fd150;
	fma.rn.f64 	%fd175, %fd158, %fd159, %fd151;
	fma.rn.f64 	%fd176, %fd158, %fd160, %fd152;
	fma.rn.f64 	%fd177, %fd158, %fd161, %fd153;
	fma.rn.f64 	%fd178, %fd158, %fd162, %fd154;
	ld.shared.f64 	%fd179, [%r265+16];
	ld.shared.f64 	%fd180, [%r265+144];
	ld.shared.f64 	%fd181, [%r265+272];
	ld.shared.f64 	%fd182, [%r265+400];
	ld.shared.f64 	%fd183, [%r267+1024];
	ld.shared.f64 	%fd184, [%r267+1032];
	ld.shared.f64 	%fd185, [%r267+1040];
	ld.shared.f64 	%fd186, [%r267+1048];
	fma.rn.f64 	%fd187, %fd179, %fd183, %fd163;
	fma.rn.f64 	%fd188, %fd179, %fd184, %fd164;
	fma.rn.f64 	%fd189, %fd179, %fd185, %fd165;
	fma.rn.f64 	%fd190, %fd179, %fd186, %fd166;
	fma.rn.f64 	%fd191, %fd180, %fd183, %fd167;
	fma.rn.f64 	%fd192, %fd180, %fd184, %fd168;
	fma.rn.f64 	%fd193, %fd180, %fd185, %fd169;
	fma.rn.f64 	%fd194, %fd180, %fd186, %fd170;
	fma.rn.f64 	%fd195, %fd181, %fd183, %fd171;
	fma.rn.f64 	%fd196, %fd181, %fd184, %fd172;
	fma.rn.f64 	%fd197, %fd181, %fd185, %fd173;
	fma.rn.f64 	%fd198, %fd181, %fd186, %fd174;
	fma.rn.f64 	%fd199, %fd182, %fd183, %fd175;
	fma.rn.f64 	%fd200, %fd182, %fd184, %fd176;
	fma.rn.f64 	%fd201, %fd182, %fd185, %fd177;
	fma.rn.f64 	%fd202, %fd182, %fd186, %fd178;
	ld.shared.f64 	%fd203, [%r265+24];
	ld.shared.f64 	%fd204, [%r265+152];
	ld.shared.f64 	%fd205, [%r265+280];
	ld.shared.f64 	%fd206, [%r265+408];
	ld.shared.f64 	%fd207, [%r267+1536];
	ld.shared.f64 	%fd208, [%r267+1544];
	ld.shared.f64 	%fd209, [%r267+1552];
	ld.shared.f64 	%fd210, [%r267+1560];
	fma.rn.f64 	%fd211, %fd203, %fd207, %fd187;
	fma.rn.f64 	%fd212, %fd203, %fd208, %fd188;
	fma.rn.f64 	%fd213, %fd203, %fd209, %fd189;
	fma.rn.f64 	%fd214, %fd203, %fd210, %fd190;
	fma.rn.f64 	%fd215, %fd204, %fd207, %fd191;
	fma.rn.f64 	%fd216, %fd204, %fd208, %fd192;
	fma.rn.f64 	%fd217, %fd204, %fd209, %fd193;
	fma.rn.f64 	%fd218, %fd204, %fd210, %fd194;
	fma.rn.f64 	%fd219, %fd205, %fd207, %fd195;
	fma.rn.f64 	%fd220, %fd205, %fd208, %fd196;
	fma.rn.f64 	%fd221, %fd205, %fd209, %fd197;
	fma.rn.f64 	%fd222, %fd205, %fd210, %fd198;
	fma.rn.f64 	%fd223, %fd206, %fd207, %fd199;
	fma.rn.f64 	%fd224, %fd206, %fd208, %fd200;
	fma.rn.f64 	%fd225, %fd206, %fd209, %fd201;
	fma.rn.f64 	%fd226, %fd206, %fd210, %fd202;
	ld.shared.f64 	%fd227, [%r265+32];
	ld.shared.f64 	%fd228, [%r265+160];
	ld.shared.f64 	%fd229, [%r265+288];
	ld.shared.f64 	%fd230, [%r265+416];
	ld.shared.f64 	%fd231, [%r267+2048];
	ld.shared.f64 	%fd232, [%r267+2056];
	ld.shared.f64 	%fd233, [%r267+2064];
	ld.shared.f64 	%fd234, [%r267+2072];
	fma.rn.f64 	%fd235, %fd227, %fd231, %fd211;
	fma.rn.f64 	%fd236, %fd227, %fd232, %fd212;
	fma.rn.f64 	%fd237, %fd227, %fd233, %fd213;
	fma.rn.f64 	%fd238, %fd227, %fd234, %fd214;
	fma.rn.f64 	%fd239, %fd228, %fd231, %fd215;
	fma.rn.f64 	%fd240, %fd228, %fd232, %fd216;
	fma.rn.f64 	%fd241, %fd228, %fd233, %fd217;
	fma.rn.f64 	%fd242, %fd228, %fd234, %fd218;
	fma.rn.f64 	%fd243, %fd229, %fd231, %fd219;
	fma.rn.f64 	%fd244, %fd229, %fd232, %fd220;
	fma.rn.f64 	%fd245, %fd229, %fd233, %fd221;
	fma.rn.f64 	%fd246, %fd229, %fd234, %fd222;
	fma.rn.f64 	%fd247, %fd230, %fd231, %fd223;
	fma.rn.f64 	%fd248, %fd230, %fd232, %fd224;
	fma.rn.f64 	%fd249, %fd230, %fd233, %fd225;
	fma.rn.f64 	%fd250, %fd230, %fd234, %fd226;
	ld.shared.f64 	%fd251, [%r265+40];
	ld.shared.f64 	%fd252, [%r265+168];
	ld.shared.f64 	%fd253, [%r265+296];
	ld.shared.f64 	%fd254, [%r265+424];
	ld.shared.f64 	%fd255, [%r267+2560];
	ld.shared.f64 	%fd256, [%r267+2568];
	ld.shared.f64 	%fd257, [%r267+2576];
	ld.shared.f64 	%fd258, [%r267+2584];
	fma.rn.f64 	%fd259, %fd251, %fd255, %fd235;
	fma.rn.f64 	%fd260, %fd251, %fd256, %fd236;
	fma.rn.f64 	%fd261, %fd251, %fd257, %fd237;
	fma.rn.f64 	%fd262, %fd251, %fd258, %fd238;
	fma.rn.f64 	%fd263, %fd252, %fd255, %fd239;
	fma.rn.f64 	%fd264, %fd252, %fd256, %fd240;
	fma.rn.f64 	%fd265, %fd252, %fd257, %fd241;
	fma.rn.f64 	%fd266, %fd252, %fd258, %fd242;
	fma.rn.f64 	%fd267, %fd253, %fd255, %fd243;
	fma.rn.f64 	%fd268, %fd253, %fd256, %fd244;
	fma.rn.f64 	%fd269, %fd253, %fd257, %fd245;
	fma.rn.f64 	%fd270, %fd253, %fd258, %fd246;
	fma.rn.f64 	%fd271, %fd254, %fd255, %fd247;
	fma.rn.f64 	%fd272, %fd254, %fd256, %fd248;
	fma.rn.f64 	%fd273, %fd254, %fd257, %fd249;
	fma.rn.f64 	%fd274, %fd254, %fd258, %fd250;
	ld.shared.f64 	%fd275, [%r265+48];
	ld.shared.f64 	%fd276, [%r265+176];
	ld.shared.f64 	%fd277, [%r265+304];
	ld.shared.f64 	%fd278, [%r265+432];
	ld.shared.f64 	%fd279, [%r267+3072];
	ld.shared.f64 	%fd280, [%r267+3080];
	ld.shared.f64 	%fd281, [%r267+3088];
	ld.shared.f64 	%fd282, [%r267+3096];
	fma.rn.f64 	%fd283, %fd275, %fd279, %fd259;
	fma.rn.f64 	%fd284, %fd275, %fd280, %fd260;
	fma.rn.f64 	%fd285, %fd275, %fd281, %fd261;
	fma.rn.f64 	%fd286, %fd275, %fd282, %fd262;
	fma.rn.f64 	%fd287, %fd276, %fd279, %fd263;
	fma.rn.f64 	%fd288, %fd276, %fd280, %fd264;
	fma.rn.f64 	%fd289, %fd276, %fd281, %fd265;
	fma.rn.f64 	%fd290, %fd276, %fd282, %fd266;
	fma.rn.f64 	%fd291, %fd277, %fd279, %fd267;
	fma.rn.f64 	%fd292, %fd277, %fd280, %fd268;
	fma.rn.f64 	%fd293, %fd277, %fd281, %fd269;
	fma.rn.f64 	%fd294, %fd277, %fd282, %fd270;
	fma.rn.f64 	%fd295, %fd278, %fd279, %fd271;
	fma.rn.f64 	%fd296, %fd278, %fd280, %fd272;
	fma.rn.f64 	%fd297, %fd278, %fd281, %fd273;
	fma.rn.f64 	%fd298, %fd278, %fd282, %fd274;
	ld.shared.f64 	%fd299, [%r265+56];
	ld.shared.f64 	%fd300, [%r265+184];
	ld.shared.f64 	%fd301, [%r265+312];
	ld.shared.f64 	%fd302, [%r265+440];
	ld.shared.f64 	%fd303, [%r267+3584];
	ld.shared.f64 	%fd304, [%r267+3592];
	ld.shared.f64 	%fd305, [%r267+3600];
	ld.shared.f64 	%fd306, [%r267+3608];
	fma.rn.f64 	%fd307, %fd299, %fd303, %fd283;
	fma.rn.f64 	%fd308, %fd299, %fd304, %fd284;
	fma.rn.f64 	%fd309, %fd299, %fd305, %fd285;
	fma.rn.f64 	%fd310, %fd299, %fd306, %fd286;
	fma.rn.f64 	%fd311, %fd300, %fd303, %fd287;
	fma.rn.f64 	%fd312, %fd300, %fd304, %fd288;
	fma.rn.f64 	%fd313, %fd300, %fd305, %fd289;
	fma.rn.f64 	%fd314, %fd300, %fd306, %fd290;
	fma.rn.f64 	%fd315, %fd301, %fd303, %fd291;
	fma.rn.f64 	%fd316, %fd301, %fd304, %fd292;
	fma.rn.f64 	%fd317, %fd301, %fd305, %fd293;
	fma.rn.f64 	%fd318, %fd301, %fd306, %fd294;
	fma.rn.f64 	%fd319, %fd302, %fd303, %fd295;
	fma.rn.f64 	%fd320, %fd302, %fd304, %fd296;
	fma.rn.f64 	%fd321, %fd302, %fd305, %fd297;
	fma.rn.f64 	%fd322, %fd302, %fd306, %fd298;
	ld.shared.f64 	%fd323, [%r265+64];
	ld.shared.f64 	%fd324, [%r265+192];
	ld.shared.f64 	%fd325, [%r265+320];
	ld.shared.f64 	%fd326, [%r265+448];
	ld.shared.f64 	%fd327, [%r267+4096];
	ld.shared.f64 	%fd328, [%r267+4104];
	ld.shared.f64 	%fd329, [%r267+4112];
	ld.shared.f64 	%fd330, [%r267+4120];
	fma.rn.f64 	%fd331, %fd323, %fd327, %fd307;
	fma.rn.f64 	%fd332, %fd323, %fd328, %fd308;
	fma.rn.f64 	%fd333, %fd323, %fd329, %fd309;
	fma.rn.f64 	%fd334, %fd323, %fd330, %fd310;
	fma.rn.f64 	%fd335, %fd324, %fd327, %fd311;
	fma.rn.f64 	%fd336, %fd324, %fd328, %fd312;
	fma.rn.f64 	%fd337, %fd324, %fd329, %fd313;
	fma.rn.f64 	%fd338, %fd324, %fd330, %fd314;
	fma.rn.f64 	%fd339, %fd325, %fd327, %fd315;
	fma.rn.f64 	%fd340, %fd325, %fd328, %fd316;
	fma.rn.f64 	%fd341, %fd325, %fd329, %fd317;
	fma.rn.f64 	%fd342, %fd325, %fd330, %fd318;
	fma.rn.f64 	%fd343, %fd326, %fd327, %fd319;
	fma.rn.f64 	%fd344, %fd326, %fd328, %fd320;
	fma.rn.f64 	%fd345, %fd326, %fd329, %fd321;
	fma.rn.f64 	%fd346, %fd326, %fd330, %fd322;
	ld.shared.f64 	%fd347, [%r265+72];
	ld.shared.f64 	%fd348, [%r265+200];
	ld.shared.f64 	%fd349, [%r265+328];
	ld.shared.f64 	%fd350, [%r265+456];
	ld.shared.f64 	%fd351, [%r267+4608];
	ld.shared.f64 	%fd352, [%r267+4616];
	ld.shared.f64 	%fd353, [%r267+4624];
	ld.shared.f64 	%fd354, [%r267+4632];
	fma.rn.f64 	%fd355, %fd347, %fd351, %fd331;
	fma.rn.f64 	%fd356, %fd347, %fd352, %fd332;
	fma.rn.f64 	%fd357, %fd347, %fd353, %fd333;
	fma.rn.f64 	%fd358, %fd347, %fd354, %fd334;
	fma.rn.f64 	%fd359, %fd348, %fd351, %fd335;
	fma.rn.f64 	%fd360, %fd348, %fd352, %fd336;
	fma.rn.f64 	%fd361, %fd348, %fd353, %fd337;
	fma.rn.f64 	%fd362, %fd348, %fd354, %fd338;
	fma.rn.f64 	%fd363, %fd349, %fd351, %fd339;
	fma.rn.f64 	%fd364, %fd349, %fd352, %fd340;
	fma.rn.f64 	%fd365, %fd349, %fd353, %fd341;
	fma.rn.f64 	%fd366, %fd349, %fd354, %fd342;
	fma.rn.f64 	%fd367, %fd350, %fd351, %fd343;
	fma.rn.f64 	%fd368, %fd350, %fd352, %fd344;
	fma.rn.f64 	%fd369, %fd350, %fd353, %fd345;
	fma.rn.f64 	%fd370, %fd350, %fd354, %fd346;
	ld.shared.f64 	%fd371, [%r265+80];
	ld.shared.f64 	%fd372, [%r265+208];
	ld.shared.f64 	%fd373, [%r265+336];
	ld.shared.f64 	%fd374, [%r265+464];
	ld.shared.f64 	%fd375, [%r267+5120];
	ld.shared.f64 	%fd376, [%r267+5128];
	ld.shared.f64 	%fd377, [%r267+5136];
	ld.shared.f64 	%fd378, [%r267+5144];
	fma.rn.f64 	%fd379, %fd371, %fd375, %fd355;
	fma.rn.f64 	%fd380, %fd371, %fd376, %fd356;
	fma.rn.f64 	%fd381, %fd371, %fd377, %fd357;
	fma.rn.f64 	%fd382, %fd371, %fd378, %fd358;
	fma.rn.f64 	%fd383, %fd372, %fd375, %fd359;
	fma.rn.f64 	%fd384, %fd372, %fd376, %fd360;
	fma.rn.f64 	%fd385, %fd372, %fd377, %fd361;
	fma.rn.f64 	%fd386, %fd372, %fd378, %fd362;
	fma.rn.f64 	%fd387, %fd373, %fd375, %fd363;
	fma.rn.f64 	%fd388, %fd373, %fd376, %fd364;
	fma.rn.f64 	%fd389, %fd373, %fd377, %fd365;
	fma.rn.f64 	%fd390, %fd373, %fd378, %fd366;
	fma.rn.f64 	%fd391, %fd374, %fd375, %fd367;
	fma.rn.f64 	%fd392, %fd374, %fd376, %fd368;
	fma.rn.f64 	%fd393, %fd374, %fd377, %fd369;
	fma.rn.f64 	%fd394, %fd374, %fd378, %fd370;
	ld.shared.f64 	%fd395, [%r265+88];
	ld.shared.f64 	%fd396, [%r265+216];
	ld.shared.f64 	%fd397, [%r265+344];
	ld.shared.f64 	%fd398, [%r265+472];
	ld.shared.f64 	%fd399, [%r267+5632];
	ld.shared.f64 	%fd400, [%r267+5640];
	ld.shared.f64 	%fd401, [%r267+5648];
	ld.shared.f64 	%fd402, [%r267+5656];
	fma.rn.f64 	%fd403, %fd395, %fd399, %fd379;
	fma.rn.f64 	%fd404, %fd395, %fd400, %fd380;
	fma.rn.f64 	%fd405, %fd395, %fd401, %fd381;
	fma.rn.f64 	%fd406, %fd395, %fd402, %fd382;
	fma.rn.f64 	%fd407, %fd396, %fd399, %fd383;
	fma.rn.f64 	%fd408, %fd396, %fd400, %fd384;
	fma.rn.f64 	%fd409, %fd396, %fd401, %fd385;
	fma.rn.f64 	%fd410, %fd396, %fd402, %fd386;
	fma.rn.f64 	%fd411, %fd397, %fd399, %fd387;
	fma.rn.f64 	%fd412, %fd397, %fd400, %fd388;
	fma.rn.f64 	%fd413, %fd397, %fd401, %fd389;
	fma.rn.f64 	%fd414, %fd397, %fd402, %fd390;
	fma.rn.f64 	%fd415, %fd398, %fd399, %fd391;
	fma.rn.f64 	%fd416, %fd398, %fd400, %fd392;
	fma.rn.f64 	%fd417, %fd398, %fd401, %fd393;
	fma.rn.f64 	%fd418, %fd398, %fd402, %fd394;
	ld.shared.f64 	%fd419, [%r265+96];
	ld.shared.f64 	%fd420, [%r265+224];
	ld.shared.f64 	%fd421, [%r265+352];
	ld.shared.f64 	%fd422, [%r265+480];
	ld.shared.f64 	%fd423, [%r267+6144];
	ld.shared.f64 	%fd424, [%r267+6152];
	ld.shared.f64 	%fd425, [%r267+6160];
	ld.shared.f64 	%fd426, [%r267+6168];
	fma.rn.f64 	%fd427, %fd419, %fd423, %fd403;
	fma.rn.f64 	%fd428, %fd419, %fd424, %fd404;
	fma.rn.f64 	%fd429, %fd419, %fd425, %fd405;
	fma.rn.f64 	%fd430, %fd419, %fd426, %fd406;
	fma.rn.f64 	%fd431, %fd420, %fd423, %fd407;
	fma.rn.f64 	%fd432, %fd420, %fd424, %fd408;
	fma.rn.f64 	%fd433, %fd420, %fd425, %fd409;
	fma.rn.f64 	%fd434, %fd420, %fd426, %fd410;
	fma.rn.f64 	%fd435, %fd421, %fd423, %fd411;
	fma.rn.f64 	%fd436, %fd421, %fd424, %fd412;
	fma.rn.f64 	%fd437, %fd421, %fd425, %fd413;
	fma.rn.f64 	%fd438, %fd421, %fd426, %fd414;
	fma.rn.f64 	%fd439, %fd422, %fd423, %fd415;
	fma.rn.f64 	%fd440, %fd422, %fd424, %fd416;
	fma.rn.f64 	%fd441, %fd422, %fd425, %fd417;
	fma.rn.f64 	%fd442, %fd422, %fd426, %fd418;
	ld.shared.f64 	%fd443, [%r265+104];
	ld.shared.f64 	%fd444, [%r265+232];
	ld.shared.f64 	%fd445, [%r265+360];
	ld.shared.f64 	%fd446, [%r265+488];
	ld.shared.f64 	%fd447, [%r267+6656];
	ld.shared.f64 	%fd448, [%r267+6664];
	ld.shared.f64 	%fd449, [%r267+6672];
	ld.shared.f64 	%fd450, [%r267+6680];
	fma.rn.f64 	%fd451, %fd443, %fd447, %fd427;
	fma.rn.f64 	%fd452, %fd443, %fd448, %fd428;
	fma.rn.f64 	%fd453, %fd443, %fd449, %fd429;
	fma.rn.f64 	%fd454, %fd443, %fd450, %fd430;
	fma.rn.f64 	%fd455, %fd444, %fd447, %fd431;
	fma.rn.f64 	%fd456, %fd444, %fd448, %fd432;
	fma.rn.f64 	%fd457, %fd444, %fd449, %fd433;
	fma.rn.f64 	%fd458, %fd444, %fd450, %fd434;
	fma.rn.f64 	%fd459, %fd445, %fd447, %fd435;
	fma.rn.f64 	%fd460, %fd445, %fd448, %fd436;
	fma.rn.f64 	%fd461, %fd445, %fd449, %fd437;
	fma.rn.f64 	%fd462, %fd445, %fd450, %fd438;
	fma.rn.f64 	%fd463, %fd446, %fd447, %fd439;
	fma.rn.f64 	%fd464, %fd446, %fd448, %fd440;
	fma.rn.f64 	%fd465, %fd446, %fd449, %fd441;
	fma.rn.f64 	%fd466, %fd446, %fd450, %fd442;
	ld.shared.f64 	%fd467, [%r265+112];
	ld.shared.f64 	%fd468, [%r265+240];
	ld.shared.f64 	%fd469, [%r265+368];
	ld.shared.f64 	%fd470, [%r265+496];
	ld.shared.f64 	%fd471, [%r267+7168];
	ld.shared.f64 	%fd472, [%r267+7176];
	ld.shared.f64 	%fd473, [%r267+7184];
	ld.shared.f64 	%fd474, [%r267+7192];
	fma.rn.f64 	%fd475, %fd467, %fd471, %fd451;
	fma.rn.f64 	%fd476, %fd467, %fd472, %fd452;
	fma.rn.f64 	%fd477, %fd467, %fd473, %fd453;
	fma.rn.f64 	%fd478, %fd467, %fd474, %fd454;
	fma.rn.f64 	%fd479, %fd468, %fd471, %fd455;
	fma.rn.f64 	%fd480, %fd468, %fd472, %fd456;
	fma.rn.f64 	%fd481, %fd468, %fd473, %fd457;
	fma.rn.f64 	%fd482, %fd468, %fd474, %fd458;
	fma.rn.f64 	%fd483, %fd469, %fd471, %fd459;
	fma.rn.f64 	%fd484, %fd469, %fd472, %fd460;
	fma.rn.f64 	%fd485, %fd469, %fd473, %fd461;
	fma.rn.f64 	%fd486, %fd469, %fd474, %fd462;
	fma.rn.f64 	%fd487, %fd470, %fd471, %fd463;
	fma.rn.f64 	%fd488, %fd470, %fd472, %fd464;
	fma.rn.f64 	%fd489, %fd470, %fd473, %fd465;
	fma.rn.f64 	%fd490, %fd470, %fd474, %fd466;
	ld.shared.f64 	%fd491, [%r265+120];
	ld.shared.f64 	%fd492, [%r265+248];
	ld.shared.f64 	%fd493, [%r265+376];
	ld.shared.f64 	%fd494, [%r265+504];
	ld.shared.f64 	%fd495, [%r267+7680];
	ld.shared.f64 	%fd496, [%r267+7688];
	ld.shared.f64 	%fd497, [%r267+7696];
	ld.shared.f64 	%fd498, [%r267+7704];
	fma.rn.f64 	%fd914, %fd491, %fd495, %fd475;
	fma.rn.f64 	%fd913, %fd491, %fd496, %fd476;
	fma.rn.f64 	%fd912, %fd491, %fd497, %fd477;
	fma.rn.f64 	%fd911, %fd491, %fd498, %fd478;
	fma.rn.f64 	%fd910, %fd492, %fd495, %fd479;
	fma.rn.f64 	%fd909, %fd492, %fd496, %fd480;
	fma.rn.f64 	%fd908, %fd492, %fd497, %fd481;
	fma.rn.f64 	%fd907, %fd492, %fd498, %fd482;
	fma.rn.f64 	%fd906, %fd493, %fd495, %fd483;
	fma.rn.f64 	%fd905, %fd493, %fd496, %fd484;
	fma.rn.f64 	%fd904, %fd493, %fd497, %fd485;
	fma.rn.f64 	%fd903, %fd493, %fd498, %fd486;
	fma.rn.f64 	%fd902, %fd494, %fd495, %fd487;
	fma.rn.f64 	%fd901, %fd494, %fd496, %fd488;
	fma.rn.f64 	%fd900, %fd494, %fd497, %fd489;
	fma.rn.f64 	%fd899, %fd494, %fd498, %fd490;
	bar.sync 	0;
	add.s32 	%r316, %r316, 1;
	shl.b32 	%r268, %r77, 4;
	add.s32 	%r315, %r315, %r268;
	add.s32 	%r313, %r313, %r268;
	add.s32 	%r311, %r311, %r268;
	add.s32 	%r309, %r309, %r268;
	add.s32 	%r307, %r307, 16;
	add.s32 	%r306, %r306, 16;
	add.s32 	%r305, %r305, 16;
	add.s32 	%r304, %r304, 16;
	setp.ne.s32 	%p23, %r316, -1;
	mov.u32 	%r317, %r318;
	@%p23 bra 	$L__BB0_19;
$L__BB0_36:
	shl.b32 	%r269, %r318, 13;
	mov.u32 	%r270, _ZZ34square_dgemm_kernel_2d_blocktilingiiPPKdS1_PPdE2As;
	add.s32 	%r271, %r270, %r269;
	mov.u32 	%r272, _ZZ34square_dgemm_kernel_2d_blocktilingiiPPKdS1_PPdE2Bs;
	add.s32 	%r273, %r272, %r269;
	mov.u32 	%r274, %tid.x;
	shl.b32 	%r276, %r274, 2;
	mov.u32 	%r277, %tid.y;
	shl.b32 	%r278, %r277, 9;
	add.s32 	%r279, %r271, %r278;
	ld.shared.f64 	%fd499, [%r279];
	ld.shared.f64 	%fd500, [%r279+128];
	ld.shared.f64 	%fd501, [%r279+256];
	ld.shared.f64 	%fd502, [%r279+384];
	shl.b32 	%r280, %r274, 5;
	add.s32 	%r281, %r273, %r280;
	ld.shared.f64 	%fd503, [%r281];
	ld.shared.f64 	%fd504, [%r281+8];
	ld.shared.f64 	%fd505, [%r281+16];
	ld.shared.f64 	%fd506, [%r281+24];
	fma.rn.f64 	%fd507, %fd499, %fd503, %fd914;
	fma.rn.f64 	%fd508, %fd499, %fd504, %fd913;
	fma.rn.f64 	%fd509, %fd499, %fd505, %fd912;
	fma.rn.f64 	%fd510, %fd499, %fd506, %fd911;
	fma.rn.f64 	%fd511, %fd500, %fd503, %fd910;
	fma.rn.f64 	%fd512, %fd500, %fd504, %fd909;
	fma.rn.f64 	%fd513, %fd500, %fd505, %fd908;
	fma.rn.f64 	%fd514, %fd500, %fd506, %fd907;
	fma.rn.f64 	%fd515, %fd501, %fd503, %fd906;
	fma.rn.f64 	%fd516, %fd501, %fd504, %fd905;
	fma.rn.f64 	%fd517, %fd501, %fd505, %fd904;
	fma.rn.f64 	%fd518, %fd501, %fd506, %fd903;
	fma.rn.f64 	%fd519, %fd502, %fd503, %fd902;
	fma.rn.f64 	%fd520, %fd502, %fd504, %fd901;
	fma.rn.f64 	%fd521, %fd502, %fd505, %fd900;
	fma.rn.f64 	%fd522, %fd502, %fd506, %fd899;
	ld.shared.f64 	%fd523, [%r279+8];
	ld.shared.f64 	%fd524, [%r279+136];
	ld.shared.f64 	%fd525, [%r279+264];
	ld.shared.f64 	%fd526, [%r279+392];
	ld.shared.f64 	%fd527, [%r281+512];
	ld.shared.f64 	%fd528, [%r281+520];
	ld.shared.f64 	%fd529, [%r281+528];
	ld.shared.f64 	%fd530, [%r281+536];
	fma.rn.f64 	%fd531, %fd523, %fd527, %fd507;
	fma.rn.f64 	%fd532, %fd523, %fd528, %fd508;
	fma.rn.f64 	%fd533, %fd523, %fd529, %fd509;
	fma.rn.f64 	%fd534, %fd523, %fd530, %fd510;
	fma.rn.f64 	%fd535, %fd524, %fd527, %fd511;
	fma.rn.f64 	%fd536, %fd524, %fd528, %fd512;
	fma.rn.f64 	%fd537, %fd524, %fd529, %fd513;
	fma.rn.f64 	%fd538, %fd524, %fd530, %fd514;
	fma.rn.f64 	%fd539, %fd525, %fd527, %fd515;
	fma.rn.f64 	%fd540, %fd525, %fd528, %fd516;
	fma.rn.f64 	%fd541, %fd525, %fd529, %fd517;
	fma.rn.f64 	%fd542, %fd525, %fd530, %fd518;
	fma.rn.f64 	%fd543, %fd526, %fd527, %fd519;
	fma.rn.f64 	%fd544, %fd526, %fd528, %fd520;
	fma.rn.f64 	%fd545, %fd526, %fd529, %fd521;
	fma.rn.f64 	%fd546, %fd526, %fd530, %fd522;
	ld.shared.f64 	%fd547, [%r279+16];
	ld.shared.f64 	%fd548, [%r279+144];
	ld.shared.f64 	%fd549, [%r279+272];
	ld.shared.f64 	%fd550, [%r279+400];
	ld.shared.f64 	%fd551, [%r281+1024];
	ld.shared.f64 	%fd552, [%r281+1032];
	ld.shared.f64 	%fd553, [%r281+1040];
	ld.shared.f64 	%fd554, [%r281+1048];
	fma.rn.f64 	%fd555, %fd547, %fd551, %fd531;
	fma.rn.f64 	%fd556, %fd547, %fd552, %fd532;
	fma.rn.f64 	%fd557, %fd547, %fd553, %fd533;
	fma.rn.f64 	%fd558, %fd547, %fd554, %fd534;
	fma.rn.f64 	%fd559, %fd548, %fd551, %fd535;
	fma.rn.f64 	%fd560, %fd548, %fd552, %fd536;
	fma.rn.f64 	%fd561, %fd548, %fd553, %fd537;
	fma.rn.f64 	%fd562, %fd548, %fd554, %fd538;
	fma.rn.f64 	%fd563, %fd549, %fd551, %fd539;
	fma.rn.f64 	%fd564, %fd549, %fd552, %fd540;
	fma.rn.f64 	%fd565, %fd549, %fd553, %fd541;
	fma.rn.f64 	%fd566, %fd549, %fd554, %fd542;
	fma.rn.f64 	%fd567, %fd550, %fd551, %fd543;
	fma.rn.f64 	%fd568, %fd550, %fd552, %fd544;
	fma.rn.f64 	%fd569, %fd550, %fd553, %fd545;
	fma.rn.f64 	%fd570, %fd550, %fd554, %fd546;
	ld.shared.f64 	%fd571, [%r279+24];
	ld.shared.f64 	%fd572, [%r279+152];
	ld.shared.f64 	%fd573, [%r279+280];
	ld.shared.f64 	%fd574, [%r279+408];
	ld.shared.f64 	%fd575, [%r281+1536];
	ld.shared.f64 	%fd576, [%r281+1544];
	ld.shared.f64 	%fd577, [%r281+1552];
	ld.shared.f64 	%fd578, [%r281+1560];
	fma.rn.f64 	%fd579, %fd571, %fd575, %fd555;
	fma.rn.f64 	%fd580, %fd571, %fd576, %fd556;
	fma.rn.f64 	%fd581, %fd571, %fd577, %fd557;
	fma.rn.f64 	%fd582, %fd571, %fd578, %fd558;
	fma.rn.f64 	%fd583, %fd572, %fd575, %fd559;
	fma.rn.f64 	%fd584, %fd572, %fd576, %fd560;
	fma.rn.f64 	%fd585, %fd572, %fd577, %fd561;
	fma.rn.f64 	%fd586, %fd572, %fd578, %fd562;
	fma.rn.f64 	%fd587, %fd573, %fd575, %fd563;
	fma.rn.f64 	%fd588, %fd573, %fd576, %fd564;
	fma.rn.f64 	%fd589, %fd573, %fd577, %fd565;
	fma.rn.f64 	%fd590, %fd573, %fd578, %fd566;
	fma.rn.f64 	%fd591, %fd574, %fd575, %fd567;
	fma.rn.f64 	%fd592, %fd574, %fd576, %fd568;
	fma.rn.f64 	%fd593, %fd574, %fd577, %fd569;
	fma.rn.f64 	%fd594, %fd574, %fd578, %fd570;
	ld.shared.f64 	%fd595, [%r279+32];
	ld.shared.f64 	%fd596, [%r279+160];
	ld.shared.f64 	%fd597, [%r279+288];
	ld.shared.f64 	%fd598, [%r279+416];
	ld.shared.f64 	%fd599, [%r281+2048];
	ld.shared.f64 	%fd600, [%r281+2056];
	ld.shared.f64 	%fd601, [%r281+2064];
	ld.shared.f64 	%fd602, [%r281+2072];
	fma.rn.f64 	%fd603, %fd595, %fd599, %fd579;
	fma.rn.f64 	%fd604, %fd595, %fd600, %fd580;
	fma.rn.f64 	%fd605, %fd595, %fd601, %fd581;
	fma.rn.f64 	%fd606, %fd595, %fd602, %fd582;
	fma.rn.f64 	%fd607, %fd596, %fd599, %fd583;
	fma.rn.f64 	%fd608, %fd596, %fd600, %fd584;
	fma.rn.f64 	%fd609, %fd596, %fd601, %fd585;
	fma.rn.f64 	%fd610, %fd596, %fd602, %fd586;
	fma.rn.f64 	%fd611, %fd597, %fd599, %fd587;
	fma.rn.f64 	%fd612, %fd597, %fd600, %fd588;
	fma.rn.f64 	%fd613, %fd597, %fd601, %fd589;
	fma.rn.f64 	%fd614, %fd597, %fd602, %fd590;
	fma.rn.f64 	%fd615, %fd598, %fd599, %fd591;
	fma.rn.f64 	%fd616, %fd598, %fd600, %fd592;
	fma.rn.f64 	%fd617, %fd598, %fd601, %fd593;
	fma.rn.f64 	%fd618, %fd598, %fd602, %fd594;
	ld.shared.f64 	%fd619, [%r279+40];
	ld.shared.f64 	%fd620, [%r279+168];
	ld.shared.f64 	%fd621, [%r279+296];
	ld.shared.f64 	%fd622, [%r279+424];
	ld.shared.f64 	%fd623, [%r281+2560];
	ld.shared.f64 	%fd624, [%r281+2568];
	ld.shared.f64 	%fd625, [%r281+2576];
	ld.shared.f64 	%fd626, [%r281+2584];
	fma.rn.f64 	%fd627, %fd619, %fd623, %fd603;
	fma.rn.f64 	%fd628, %fd619, %fd624, %fd604;
	fma.rn.f64 	%fd629, %fd619, %fd625, %fd605;
	fma.rn.f64 	%fd630, %fd619, %fd626, %fd606;
	fma.rn.f64 	%fd631, %fd620, %fd623, %fd607;
	fma.rn.f64 	%fd632, %fd620, %fd624, %fd608;
	fma.rn.f64 	%fd633, %fd620, %fd625, %fd609;
	fma.rn.f64 	%fd634, %fd620, %fd626, %fd610;
	fma.rn.f64 	%fd635, %fd621, %fd623, %fd611;
	fma.rn.f64 	%fd636, %fd621, %fd624, %fd612;
	fma.rn.f64 	%fd637, %fd621, %fd625, %fd613;
	fma.rn.f64 	%fd638, %fd621, %fd626, %fd614;
	fma.rn.f64 	%fd639, %fd622, %fd623, %fd615;
	fma.rn.f64 	%fd640, %fd622, %fd624, %fd616;
	fma.rn.f64 	%fd641, %fd622, %fd625, %fd617;
	fma.rn.f64 	%fd642, %fd622, %fd626, %fd618;
	ld.shared.f64 	%fd643, [%r279+48];
	ld.shared.f64 	%fd644, [%r279+176];
	ld.shared.f64 	%fd645, [%r279+304];
	ld.shared.f64 	%fd646, [%r279+432];
	ld.shared.f64 	%fd647, [%r281+3072];
	ld.shared.f64 	%fd648, [%r281+3080];
	ld.shared.f64 	%fd649, [%r281+3088];
	ld.shared.f64 	%fd650, [%r281+3096];
	fma.rn.f64 	%fd651, %fd643, %fd647, %fd627;
	fma.rn.f64 	%fd652, %fd643, %fd648, %fd628;
	fma.rn.f64 	%fd653, %fd643, %fd649, %fd629;
	fma.rn.f64 	%fd654, %fd643, %fd650, %fd630;
	fma.rn.f64 	%fd655, %fd644, %fd647, %fd631;
	fma.rn.f64 	%fd656, %fd644, %fd648, %fd632;
	fma.rn.f64 	%fd657, %fd644, %fd649, %fd633;
	fma.rn.f64 	%fd658, %fd644, %fd650, %fd634;
	fma.rn.f64 	%fd659, %fd645, %fd647, %fd635;
	fma.rn.f64 	%fd660, %fd645, %fd648, %fd636;
	fma.rn.f64 	%fd661, %fd645, %fd649, %fd637;
	fma.rn.f64 	%fd662, %fd645, %fd650, %fd638;
	fma.rn.f64 	%fd663, %fd646, %fd647, %fd639;
	fma.rn.f64 	%fd664, %fd646, %fd648, %fd640;
	fma.rn.f64 	%fd665, %fd646, %fd649, %fd641;
	fma.rn.f64 	%fd666, %fd646, %fd650, %fd642;
	ld.shared.f64 	%fd667, [%r279+56];
	ld.shared.f64 	%fd668, [%r279+184];
	ld.shared.f64 	%fd669, [%r279+312];
	ld.shared.f64 	%fd670, [%r279+440];
	ld.shared.f64 	%fd671, [%r281+3584];
	ld.shared.f64 	%fd672, [%r281+3592];
	ld.shared.f64 	%fd673, [%r281+3600];
	ld.shared.f64 	%fd674, [%r281+3608];
	fma.rn.f64 	%fd675, %fd667, %fd671, %fd651;
	fma.rn.f64 	%fd676, %fd667, %fd672, %fd652;
	fma.rn.f64 	%fd677, %fd667, %fd673, %fd653;
	fma.rn.f64 	%fd678, %fd667, %fd674, %fd654;
	fma.rn.f64 	%fd679, %fd668, %fd671, %fd655;
	fma.rn.f64 	%fd680, %fd668, %fd672, %fd656;
	fma.rn.f64 	%fd681, %fd668, %fd673, %fd657;
	fma.rn.f64 	%fd682, %fd668, %fd674, %fd658;
	fma.rn.f64 	%fd683, %fd669, %fd671, %fd659;
	fma.rn.f64 	%fd684, %fd669, %fd672, %fd660;
	fma.rn.f64 	%fd685, %fd669, %fd673, %fd661;
	fma.rn.f64 	%fd686, %fd669, %fd674, %fd662;
	fma.rn.f64 	%fd687, %fd670, %fd671, %fd663;
	fma.rn.f64 	%fd688, %fd670, %fd672, %fd664;
	fma.rn.f64 	%fd689, %fd670, %fd673, %fd665;
	fma.rn.f64 	%fd690, %fd670, %fd674, %fd666;
	ld.shared.f64 	%fd691, [%r279+64];
	ld.shared.f64 	%fd692, [%r279+192];
	ld.shared.f64 	%fd693, [%r279+320];
	ld.shared.f64 	%fd694, [%r279+448];
	ld.shared.f64 	%fd695, [%r281+4096];
	ld.shared.f64 	%fd696, [%r281+4104];
	ld.shared.f64 	%fd697, [%r281+4112];
	ld.shared.f64 	%fd698, [%r281+4120];
	fma.rn.f64 	%fd699, %fd691, %fd695, %fd675;
	fma.rn.f64 	%fd700, %fd691, %fd696, %fd676;
	fma.rn.f64 	%fd701, %fd691, %fd697, %fd677;
	fma.rn.f64 	%fd702, %fd691, %fd698, %fd678;
	fma.rn.f64 	%fd703, %fd692, %fd695, %fd679;
	fma.rn.f64 	%fd704, %fd692, %fd696, %fd680;
	fma.rn.f64 	%fd705, %fd692, %fd697, %fd681;
	fma.rn.f64 	%fd706, %fd692, %fd698, %fd682;
	fma.rn.f64 	%fd707, %fd693, %fd695, %fd683;
	fma.rn.f64 	%fd708, %fd693, %fd696, %fd684;
	fma.rn.f64 	%fd709, %fd693, %fd697, %fd685;
	fma.rn.f64 	%fd710, %fd693, %fd698, %fd686;
	fma.rn.f64 	%fd711, %fd694, %fd695, %fd687;
	fma.rn.f64 	%fd712, %fd694, %fd696, %fd688;
	fma.rn.f64 	%fd713, %fd694, %fd697, %fd689;
	fma.rn.f64 	%fd714, %fd694, %fd698, %fd690;
	ld.shared.f64 	%fd715, [%r279+72];
	ld.shared.f64 	%fd716, [%r279+200];
	ld.shared.f64 	%fd717, [%r279+328];
	ld.shared.f64 	%fd718, [%r279+456];
	ld.shared.f64 	%fd719, [%r281+4608];
	ld.shared.f64 	%fd720, [%r281+4616];
	ld.shared.f64 	%fd721, [%r281+4624];
	ld.shared.f64 	%fd722, [%r281+4632];
	fma.rn.f64 	%fd723, %fd715, %fd719, %fd699;
	fma.rn.f64 	%fd724, %fd715, %fd720, %fd700;
	fma.rn.f64 	%fd725, %fd715, %fd721, %fd701;
	fma.rn.f64 	%fd726, %fd715, %fd722, %fd702;
	fma.rn.f64 	%fd727, %fd716, %fd719, %fd703;
	fma.rn.f64 	%fd728, %fd716, %fd720, %fd704;
	fma.rn.f64 	%fd729, %fd716, %fd721, %fd705;
	fma.rn.f64 	%fd730, %fd716, %fd722, %fd706;
	fma.rn.f64 	%fd731, %fd717, %fd719, %fd707;
	fma.rn.f64 	%fd732, %fd717, %fd720, %fd708;
	fma.rn.f64 	%fd733, %fd717, %fd721, %fd709;
	fma.rn.f64 	%fd734, %fd717, %fd722, %fd710;
	fma.rn.f64 	%fd735, %fd718, %fd719, %fd711;
	fma.rn.f64 	%fd736, %fd718, %fd720, %fd712;
	fma.rn.f64 	%fd737, %fd718, %fd721, %fd713;
	fma.rn.f64 	%fd738, %fd718, %fd722, %fd714;
	ld.shared.f64 	%fd739, [%r279+80];
	ld.shared.f64 	%fd740, [%r279+208];
	ld.shared.f64 	%fd741, [%r279+336];
	ld.shared.f64 	%fd742, [%r279+464];
	ld.shared.f64 	%fd743, [%r281+5120];
	ld.shared.f64 	%fd744, [%r281+5128];
	ld.shared.f64 	%fd745, [%r281+5136];
	ld.shared.f64 	%fd746, [%r281+5144];
	fma.rn.f64 	%fd747, %fd739, %fd743, %fd723;
	fma.rn.f64 	%fd748, %fd739, %fd744, %fd724;
	fma.rn.f64 	%fd749, %fd739, %fd745, %fd725;
	fma.rn.f64 	%fd750, %fd739, %fd746, %fd726;
	fma.rn.f64 	%fd751, %fd740, %fd743, %fd727;
	fma.rn.f64 	%fd752, %fd740, %fd744, %fd728;
	fma.rn.f64 	%fd753, %fd740, %fd745, %fd729;
	fma.rn.f64 	%fd754, %fd740, %fd746, %fd730;
	fma.rn.f64 	%fd755, %fd741, %fd743, %fd731;
	fma.rn.f64 	%fd756, %fd741, %fd744, %fd732;
	fma.rn.f64 	%fd757, %fd741, %fd745, %fd733;
	fma.rn.f64 	%fd758, %fd741, %fd746, %fd734;
	fma.rn.f64 	%fd759, %fd742, %fd743, %fd735;
	fma.rn.f64 	%fd760, %fd742, %fd744, %fd736;
	fma.rn.f64 	%fd761, %fd742, %fd745, %fd737;
	fma.rn.f64 	%fd762, %fd742, %fd746, %fd738;
	ld.shared.f64 	%fd763, [%r279+88];
	ld.shared.f64 	%fd764, [%r279+216];
	ld.shared.f64 	%fd765, [%r279+344];
	ld.shared.f64 	%fd766, [%r279+472];
	ld.shared.f64 	%fd767, [%r281+5632];
	ld.shared.f64 	%fd768, [%r281+5640];
	ld.shared.f64 	%fd769, [%r281+5648];
	ld.shared.f64 	%fd770, [%r281+5656];
	fma.rn.f64 	%fd771, %fd763, %fd767, %fd747;
	fma.rn.f64 	%fd772, %fd763, %fd768, %fd748;
	fma.rn.f64 	%fd773, %fd763, %fd769, %fd749;
	fma.rn.f64 	%fd774, %fd763, %fd770, %fd750;
	fma.rn.f64 	%fd775, %fd764, %fd767, %fd751;
	fma.rn.f64 	%fd776, %fd764, %fd768, %fd752;
	fma.rn.f64 	%fd777, %fd764, %fd769, %fd753;
	fma.rn.f64 	%fd778, %fd764, %fd770, %fd754;
	fma.rn.f64 	%fd779, %fd765, %fd767, %fd755;
	fma.rn.f64 	%fd780, %fd765, %fd768, %fd756;
	fma.rn.f64 	%fd781, %fd765, %fd769, %fd757;
	fma.rn.f64 	%fd782, %fd765, %fd770, %fd758;
	fma.rn.f64 	%fd783, %fd766, %fd767, %fd759;
	fma.rn.f64 	%fd784, %fd766, %fd768, %fd760;
	fma.rn.f64 	%fd785, %fd766, %fd769, %fd761;
	fma.rn.f64 	%fd786, %fd766, %fd770, %fd762;
	ld.shared.f64 	%fd787, [%r279+96];
	ld.shared.f64 	%fd788, [%r279+224];
	ld.shared.f64 	%fd789, [%r279+352];
	ld.shared.f64 	%fd790, [%r279+480];
	ld.shared.f64 	%fd791, [%r281+6144];
	ld.shared.f64 	%fd792, [%r281+6152];
	ld.shared.f64 	%fd793, [%r281+6160];
	ld.shared.f64 	%fd794, [%r281+6168];
	fma.rn.f64 	%fd795, %fd787, %fd791, %fd771;
	fma.rn.f64 	%fd796, %fd787, %fd792, %fd772;
	fma.rn.f64 	%fd797, %fd787, %fd793, %fd773;
	fma.rn.f64 	%fd798, %fd787, %fd794, %fd774;
	fma.rn.f64 	%fd799, %fd788, %fd791, %fd775;
	fma.rn.f64 	%fd800, %fd788, %fd792, %fd776;
	fma.rn.f64 	%fd801, %fd788, %fd793, %fd777;
	fma.rn.f64 	%fd802, %fd788, %fd794, %fd778;
	fma.rn.f64 	%fd803, %fd789, %fd791, %fd779;
	fma.rn.f64 	%fd804, %fd789, %fd792, %fd780;
	fma.rn.f64 	%fd805, %fd789, %fd793, %fd781;
	fma.rn.f64 	%fd806, %fd789, %fd794, %fd782;
	fma.rn.f64 	%fd807, %fd790, %fd791, %fd783;
	fma.rn.f64 	%fd808, %fd790, %fd792, %fd784;
	fma.rn.f64 	%fd809, %fd790, %fd793, %fd785;
	fma.rn.f64 	%fd810, %fd790, %fd794, %fd786;
	ld.shared.f64 	%fd811, [%r279+104];
	ld.shared.f64 	%fd812, [%r279+232];
	ld.shared.f64 	%fd813, [%r279+360];
	ld.shared.f64 	%fd814, [%r279+488];
	ld.shared.f64 	%fd815, [%r281+6656];
	ld.shared.f64 	%fd816, [%r281+6664];
	ld.shared.f64 	%fd817, [%r281+6672];
	ld.shared.f64 	%fd818, [%r281+6680];
	fma.rn.f64 	%fd819, %fd811, %fd815, %fd795;
	fma.rn.f64 	%fd820, %fd811, %fd816, %fd796;
	fma.rn.f64 	%fd821, %fd811, %fd817, %fd797;
	fma.rn.f64 	%fd822, %fd811, %fd818, %fd798;
	fma.rn.f64 	%fd823, %fd812, %fd815, %fd799;
	fma.rn.f64 	%fd824, %fd812, %fd816, %fd800;
	fma.rn.f64 	%fd825, %fd812, %fd817, %fd801;
	fma.rn.f64 	%fd826, %fd812, %fd818, %fd802;
	fma.rn.f64 	%fd827, %fd813, %fd815, %fd803;
	fma.rn.f64 	%fd828, %fd813, %fd816, %fd804;
	fma.rn.f64 	%fd829, %fd813, %fd817, %fd805;
	fma.rn.f64 	%fd830, %fd813, %fd818, %fd806;
	fma.rn.f64 	%fd831, %fd814, %fd815, %fd807;
	fma.rn.f64 	%fd832, %fd814, %fd816, %fd808;
	fma.rn.f64 	%fd833, %fd814, %fd817, %fd809;
	fma.rn.f64 	%fd834, %fd814, %fd818, %fd810;
	ld.shared.f64 	%fd835, [%r279+112];
	ld.shared.f64 	%fd836, [%r279+240];
	ld.shared.f64 	%fd837, [%r279+368];
	ld.shared.f64 	%fd838, [%r279+496];
	ld.shared.f64 	%fd839, [%r281+7168];
	ld.shared.f64 	%fd840, [%r281+7176];
	ld.shared.f64 	%fd841, [%r281+7184];
	ld.shared.f64 	%fd842, [%r281+7192];
	fma.rn.f64 	%fd843, %fd835, %fd839, %fd819;
	fma.rn.f64 	%fd844, %fd835, %fd840, %fd820;
	fma.rn.f64 	%fd845, %fd835, %fd841, %fd821;
	fma.rn.f64 	%fd846, %fd835, %fd842, %fd822;
	fma.rn.f64 	%fd847, %fd836, %fd839, %fd823;
	fma.rn.f64 	%fd848, %fd836, %fd840, %fd824;
	fma.rn.f64 	%fd849, %fd836, %fd841, %fd825;
	fma.rn.f64 	%fd850, %fd836, %fd842, %fd826;
	fma.rn.f64 	%fd851, %fd837, %fd839, %fd827;
	fma.rn.f64 	%fd852, %fd837, %fd840, %fd828;
	fma.rn.f64 	%fd853, %fd837, %fd841, %fd829;
	fma.rn.f64 	%fd854, %fd837, %fd842, %fd830;
	fma.rn.f64 	%fd855, %fd838, %fd839, %fd831;
	fma.rn.f64 	%fd856, %fd838, %fd840, %fd832;
	fma.rn.f64 	%fd857, %fd838, %fd841, %fd833;
	fma.rn.f64 	%fd858, %fd838, %fd842, %fd834;
	ld.shared.f64 	%fd859, [%r279+120];
	ld.shared.f64 	%fd860, [%r279+248];
	ld.shared.f64 	%fd861, [%r279+376];
	ld.shared.f64 	%fd862, [%r279+504];
	ld.shared.f64 	%fd863, [%r281+7680];
	ld.shared.f64 	%fd864, [%r281+7688];
	ld.shared.f64 	%fd865, [%r281+7696];
	ld.shared.f64 	%fd866, [%r281+7704];
	fma.rn.f64 	%fd81, %fd859, %fd863, %fd843;
	fma.rn.f64 	%fd82, %fd859, %fd864, %fd844;
	fma.rn.f64 	%fd83, %fd859, %fd865, %fd845;
	fma.rn.f64 	%fd84, %fd859, %fd866, %fd846;
	fma.rn.f64 	%fd85, %fd860, %fd863, %fd847;
	fma.rn.f64 	%fd86, %fd860, %fd864, %fd848;
	fma.rn.f64 	%fd87, %fd860, %fd865, %fd849;
	fma.rn.f64 	%fd88, %fd860, %fd866, %fd850;
	fma.rn.f64 	%fd89, %fd861, %fd863, %fd851;
	fma.rn.f64 	%fd90, %fd861, %fd864, %fd852;
	fma.rn.f64 	%fd91, %fd861, %fd865, %fd853;
	fma.rn.f64 	%fd92, %fd861, %fd866, %fd854;
	fma.rn.f64 	%fd93, %fd862, %fd863, %fd855;
	fma.rn.f64 	%fd94, %fd862, %fd864, %fd856;
	fma.rn.f64 	%fd95, %fd862, %fd865, %fd857;
	fma.rn.f64 	%fd96, %fd862, %fd866, %fd858;
	shl.b32 	%r282, %r277, 2;
	add.s32 	%r65, %r4, %r282;
	add.s32 	%r66, %r5, %r276;
	mul.lo.s32 	%r67, %r65, %r77;
	max.s32 	%r283, %r65, %r66;
	setp.ge.s32 	%p24, %r283, %r77;
	@%p24 bra 	$L__BB0_38;
	add.s32 	%r284, %r66, %r67;
	mul.wide.s32 	%rd51, %r284, 8;
	add.s64 	%rd52, %rd3, %rd51;
	st.f64 	[%rd52], %fd81;
$L__BB0_38:
	add.s32 	%r68, %r66, 1;
	max.s32 	%r285, %r65, %r68;
	setp.ge.s32 	%p25, %r285, %r77;
	cvt.s64.s32 	%rd53, %r67;
	cvt.s64.s32 	%rd4, %r66;
	add.s64 	%rd54, %rd4, %rd53;
	shl.b64 	%rd55, %rd54, 3;
	add.s64 	%rd5, %rd3, %rd55;
	@%p25 bra 	$L__BB0_40;
	st.f64 	[%rd5+8], %fd82;
$L__BB0_40:
	add.s32 	%r69, %r66, 2;
	max.s32 	%r286, %r65, %r69;
	setp.ge.s32 	%p26, %r286, %r77;
	@%p26 bra 	$L__BB0_42;
	st.f64 	[%rd5+16], %fd83;
$L__BB0_42:
	add.s32 	%r70, %r66, 3;
	max.s32 	%r287, %r65, %r70;
	setp.ge.s32 	%p27, %r287, %r77;
	@%p27 bra 	$L__BB0_44;
	st.f64 	[%rd5+24], %fd84;
$L__BB0_44:
	add.s32 	%r71, %r65, 1;
	add.s32 	%r72, %r67, %r77;
	max.s32 	%r288, %r71, %r66;
	setp.ge.s32 	%p28, %r288, %r77;
	@%p28 bra 	$L__BB0_46;
	add.s32 	%r289, %r66, %r72;
	mul.wide.s32 	%rd56, %r289, 8;
	add.s64 	%rd57, %rd3, %rd56;
	st.f64 	[%rd57], %fd85;
$L__BB0_46:
	max.s32 	%r290, %r71, %r68;
	setp.ge.s32 	%p29, %r290, %r77;
	cvt.s64.s32 	%rd58, %r72;
	add.s64 	%rd59, %rd4, %rd58;
	shl.b64 	%rd60, %rd59, 3;
	add.s64 	%rd6, %rd3, %rd60;
	@%p29 bra 	$L__BB0_48;
	st.f64 	[%rd6+8], %fd86;
$L__BB0_48:
	max.s32 	%r291, %r71, %r69;
	setp.ge.s32 	%p30, %r291, %r77;
	@%p30 bra 	$L__BB0_50;
	st.f64 	[%rd6+16], %fd87;
$L__BB0_50:
	max.s32 	%r292, %r71, %r70;
	setp.ge.s32 	%p31, %r292, %r77;
	@%p31 bra 	$L__BB0_52;
	st.f64 	[%rd6+24], %fd88;
$L__BB0_52:
	add.s32 	%r73, %r65, 2;
	add.s32 	%r74, %r72, %r77;
	max.s32 	%r293, %r73, %r66;
	setp.ge.s32 	%p32, %r293, %r77;
	@%p32 bra 	$L__BB0_54;
	add.s32 	%r294, %r66, %r74;
	mul.wide.s32 	%rd61, %r294, 8;
	add.s64 	%rd62, %rd3, %rd61;
	st.f64 	[%rd62], %fd89;
$L__BB0_54:
	max.s32 	%r295, %r73, %r68;
	setp.ge.s32 	%p33, %r295, %r77;
	cvt.s64.s32 	%rd63, %r74;
	add.s64 	%rd64, %rd4, %rd63;
	shl.b64 	%rd65, %rd64, 3;
	add.s64 	%rd7, %rd3, %rd65;
	@%p33 bra 	$L__BB0_56;
	st.f64 	[%rd7+8], %fd90;
$L__BB0_56:
	max.s32 	%r296, %r73, %r69;
	setp.ge.s32 	%p34, %r296, %r77;
	@%p34 bra 	$L__BB0_58;
	st.f64 	[%rd7+16], %fd91;
$L__BB0_58:
	max.s32 	%r297, %r73, %r70;
	setp.ge.s32 	%p35, %r297, %r77;
	@%p35 bra 	$L__BB0_60;
	st.f64 	[%rd7+24], %fd92;
$L__BB0_60:
	add.s32 	%r75, %r65, 3;
	add.s32 	%r76, %r74, %r77;
	max.s32 	%r298, %r75, %r66;
	setp.ge.s32 	%p36, %r298, %r77;
	@%p36 bra 	$L__BB0_62;
	add.s32 	%r299, %r66, %r76;
	mul.wide.s32 	%rd66, %r299, 8;
	add.s64 	%rd67, %rd3, %rd66;
	st.f64 	[%rd67], %fd93;
$L__BB0_62:
	max.s32 	%r300, %r75, %r68;
	setp.ge.s32 	%p37, %r300, %r77;
	cvt.s64.s32 	%rd68, %r76;
	add.s64 	%rd69, %rd4, %rd68;
	shl.b64 	%rd70, %rd69, 3;
	add.s64 	%rd8, %rd3, %rd70;
	@%p37 bra 	$L__BB0_64;
	st.f64 	[%rd8+8], %fd94;
$L__BB0_64:
	max.s32 	%r301, %r75, %r69;
	setp.ge.s32 	%p38, %r301, %r77;
	@%p38 bra 	$L__BB0_66;
	st.f64 	[%rd8+16], %fd95;
$L__BB0_66:
	max.s32 	%r302, %r75, %r70;
	setp.ge.s32 	%p39, %r302, %r77;
	@%p39 bra 	$L__BB0_68;
	st.f64 	[%rd8+24], %fd96;
$L__BB0_68:
	ret;

}


// ===== COMPILED SASS (sm_100) =====

	.target	sm_100

	.elftype	@"ET_EXEC"


//--------------------- .note.nv.tkinfo           --------------------------
	.section	.note.nv.tkinfo,"",@"SHT_NOTE"
	.sectionflags	@"SHF_NOTE_NV_TKINFO"
	.tkinfo
        /*0018*/ 	.word	0x00000002
        /*0030*/ 	.string	""
        /*0030*/ 	.string	"ptxas"
        /*0030*/ 	.string	"Cuda compilation tools, release 13.0, V13.0.88"
        /*0030*/ 	.string	"Build cuda_13.0.r13.0/compiler.36424714_0"
        /*0030*/ 	.string	"-arch sm_100 -m 64 "



//--------------------- .note.nv.cuinfo           --------------------------
	.section	.note.nv.cuinfo,"",@"SHT_NOTE"
	.sectionflags	@"SHF_NOTE_NV_CUINFO"
        /*0018*/ 	.short	0x0002
        /*001a*/ 	.short	0x0064
        /*001c*/ 	.short	0x0082
	.zero		2


//--------------------- .nv.info                  --------------------------
	.section	.nv.info,"",@"SHT_CUDA_INFO"
	.align	4


	//----- nvinfo : EIATTR_REGCOUNT
	.align		4
        /*0000*/ 	.byte	0x04, 0x2f
        /*0002*/ 	.short	(.L_1 - .L_0)
	.align		4
.L_0:
        /*0004*/ 	.word	index@(_Z34square_dgemm_kernel_2d_blocktilingiiPPKdS1_PPd)
        /*0008*/ 	.word	0x00000060


	//----- nvinfo : EIATTR_FRAME_SIZE
	.align		4
.L_1:
        /*000c*/ 	.byte	0x04, 0x11
        /*000e*/ 	.short	(.L_3 - .L_2)
	.align		4
.L_2:
        /*0010*/ 	.word	index@(_Z34square_dgemm_kernel_2d_blocktilingiiPPKdS1_PPd)
        /*0014*/ 	.word	0x00000000


	//----- nvinfo : EIATTR_MIN_STACK_SIZE
	.align		4
.L_3:
        /*0018*/ 	.byte	0x04, 0x12
        /*001a*/ 	.short	(.L_5 - .L_4)
	.align		4
.L_4:
        /*001c*/ 	.word	index@(_Z34square_dgemm_kernel_2d_blocktilingiiPPKdS1_PPd)
        /*0020*/ 	.word	0x00000000
.L_5:


//--------------------- .nv.compat                --------------------------
	.section	.nv.compat,"",@"SHT_CUDA_COMPAT_INFO"
	.align	4
        /*0000*/ 	.byte	0x02, 0x09, 0x00, 0x00, 0x02, 0x02, 0x01, 0x00, 0x02, 0x05, 0x05, 0x00, 0x03, 0x07, 0x01, 0x01
        /*0010*/ 	.byte	0x02, 0x03, 0x00, 0x00, 0x02, 0x06, 0x01, 0x00, 0x04, 0x0b, 0x08, 0x00, 0x01, 0x00, 0x00, 0x00
        /*0020*/ 	.byte	0x00, 0x00, 0x00, 0x00


//--------------------- .nv.info._Z34square_dgemm_kernel_2d_blocktilingiiPPKdS1_PPd --------------------------
	.section	.nv.info._Z34square_dgemm_kernel_2d_blocktilingiiPPKdS1_PPd,"",@"SHT_CUDA_INFO"
	.sectionflags	@""
	.align	4


	//----- nvinfo : EIATTR_CUDA_API_VERSION
	.align		4
        /*0000*/ 	.byte	0x04, 0x37
        /*0002*/ 	.short	(.L_7 - .L_6)
.L_6:
        /*0004*/ 	.word	0x00000082


	//----- nvinfo : EIATTR_KPARAM_INFO
	.align		4
.L_7:
        /*0008*/ 	.byte	0x04, 0x17
        /*000a*/ 	.short	(.L_9 - .L_8)
.L_8:
        /*000c*/ 	.word	0x00000000
        /*0010*/ 	.short	0x0004
        /*0012*/ 	.short	0x0018
        /*0014*/ 	.byte	0x00, 0xf5, 0x21, 0x00


	//----- nvinfo : EIATTR_KPARAM_INFO
	.align		4
.L_9:
        /*0018*/ 	.byte	0x04, 0x17
        /*001a*/ 	.short	(.L_11 - .L_10)
.L_10:
        /*001c*/ 	.word	0x00000000
        /*0020*/ 	.short	0x0003
        /*0022*/ 	.short	0x0010
        /*0024*/ 	.byte	0x00, 0xf5, 0x21, 0x00


	//----- nvinfo : EIATTR_KPARAM_INFO
	.align		4
.L_11:
        /*0028*/ 	.byte	0x04, 0x17
        /*002a*/ 	.short	(.L_13 - .L_12)
.L_12:
        /*002c*/ 	.word	0x00000000
        /*0030*/ 	.short	0x0002
        /*0032*/ 	.short	0x0008
        /*0034*/ 	.byte	0x00, 0xf5, 0x21, 0x00


	//----- nvinfo : EIATTR_KPARAM_INFO
	.align		4
.L_13:
        /*0038*/ 	.byte	0x04, 0x17
        /*003a*/ 	.short	(.L_15 - .L_14)
.L_14:
        /*003c*/ 	.word	0x00000000
        /*0040*/ 	.short	0x0001
        /*0042*/ 	.short	0x0004
        /*0044*/ 	.byte	0x00, 0xf0, 0x11, 0x00


	//----- nvinfo : EIATTR_KPARAM_INFO
	.align		4
.L_15:
        /*0048*/ 	.byte	0x04, 0x17
        /*004a*/ 	.short	(.L_17 - .L_16)
.L_16:
        /*004c*/ 	.word	0x00000000
        /*0050*/ 	.short	0x0000
        /*0052*/ 	.short	0x0000
        /*0054*/ 	.byte	0x00, 0xf0, 0x11, 0x00


	//----- nvinfo : EIATTR_SPARSE_MMA_MASK
	.align		4
.L_17:
        /*0058*/ 	.byte	0x03, 0x50
        /*005a*/ 	.short	0x0000


	//----- nvinfo : EIATTR_MAXREG_COUNT
	.align		4
        /*005c*/ 	.byte	0x03, 0x1b
        /*005e*/ 	.short	0x00ff


	//----- nvinfo : EIATTR_NUM_BARRIERS
	.align		4
        /*0060*/ 	.byte	0x02, 0x4c
        /*0062*/ 	.byte	0x01
	.zero		1


	//----- nvinfo : EIATTR_MERCURY_ISA_VERSION
	.align		4
        /*0064*/ 	.byte	0x03, 0x5f
        /*0066*/ 	.short	0x0101


	//----- nvinfo : EIATTR_VRC_CTA_INIT_COUNT
	.align		4
        /*0068*/ 	.byte	0x02, 0x4a
	.zero		1
	.zero		1


	//----- nvinfo : EIATTR_EXIT_INSTR_OFFSETS
	.align		4
        /*006c*/ 	.byte	0x04, 0x1c
        /*006e*/ 	.short	(.L_19 - .L_18)


	//   ....[0]....
.L_18:
        /*0070*/ 	.word	0x000002b0


	//   ....[1]....
        /*0074*/ 	.word	0x00004180


	//   ....[2]....
        /*0078*/ 	.word	0x000041a0


	//----- nvinfo : EIATTR_CBANK_PARAM_SIZE
	.align		4
.L_19:
        /*007c*/ 	.byte	0x03, 0x19
        /*007e*/ 	.short	0x0020


	//----- nvinfo : EIATTR_PARAM_CBANK
	.align		4
        /*0080*/ 	.byte	0x04, 0x0a
        /*0082*/ 	.short	(.L_21 - .L_20)
	.align		4
.L_20:
        /*0084*/ 	.word	index@(.nv.constant0._Z34square_dgemm_kernel_2d_blocktilingiiPPKdS1_PPd)
        /*0088*/ 	.short	0x0380
        /*008a*/ 	.short	0x0020


	//----- nvinfo : EIATTR_SW_WAR
	.align		4
.L_21:
        /*008c*/ 	.byte	0x04, 0x36
        /*008e*/ 	.short	(.L_23 - .L_22)
.L_22:
        /*0090*/ 	.word	0x00000008
.L_23:


//--------------------- .nv.callgraph             --------------------------
	.section	.nv.callgraph,"",@"SHT_CUDA_CALLGRAPH"
	.align	4
	.sectionentsize	8
	.align		4
        /*0000*/ 	.word	0x00000000
	.align		4
        /*0004*/ 	.word	0xffffffff
	.align		4
        /*0008*/ 	.word	0x00000000
	.align		4
        /*000c*/ 	.word	0xfffffffe
	.align		4
        /*0010*/ 	.word	0x00000000
	.align		4
        /*0014*/ 	.word	0xfffffffd
	.align		4
        /*0018*/ 	.word	0x00000000
	.align		4
        /*001c*/ 	.word	0xfffffffc


//--------------------- .text._Z34square_dgemm_kernel_2d_blocktilingiiPPKdS1_PPd --------------------------
	.section	.text._Z34square_dgemm_kernel_2d_blocktilingiiPPKdS1_PPd,"ax",@progbits
	.align	128
        .global         _Z34square_dgemm_kernel_2d_blocktilingiiPPKdS1_PPd
        .type           _Z34square_dgemm_kernel_2d_blocktilingiiPPKdS1_PPd,@function
        .size           _Z34square_dgemm_kernel_2d_blocktilingiiPPKdS1_PPd,(.L_x_3 - _Z34square_dgemm_kernel_2d_blocktilingiiPPKdS1_PPd)
        .other          _Z34square_dgemm_kernel_2d_blocktilingiiPPKdS1_PPd,@"STO_CUDA_ENTRY STV_DEFAULT"
_Z34square_dgemm_kernel_2d_blocktilingiiPPKdS1_PPd:
.text._Z34square_dgemm_kernel_2d_blocktilingiiPPKdS1_PPd:
[----:B------:R-:W-:Y:S01]  /*0000*/  LDC R1, c[0x0][0x37c] ;  /* 0x0000df00ff017b82 */ /* 0x000fe20000000800 */
[----:B------:R-:W0:Y:S01]  /*0010*/  LDCU UR9, c[0x0][0x380] ;  /* 0x00007000ff0977ac */ /* 0x000e220008000800 */
[----:B------:R-:W1:Y:S06]  /*0020*/  S2R R5, SR_CTAID.Y ;  /* 0x0000000000057919 */ /* 0x000e6c0000002600 */
[----:B------:R-:W1:Y:S01]  /*0030*/  LDC R6, c[0x0][0x370] ;  /* 0x0000dc00ff067b82 */ /* 0x000e620000000800 */
[----:B------:R-:W1:Y:S01]  /*0040*/  S2R R7, SR_CTAID.X ;  /* 0x0000000000077919 */ /* 0x000e620000002500 */
[----:B------:R-:W2:Y:S01]  /*0050*/  S2R R9, SR_CTAID.Z ;  /* 0x0000000000097919 */ /* 0x000ea20000002700 */
[----:B0-----:R-:W-:-:S04]  /*0060*/  UIADD3 UR4, UPT, UPT, UR9, 0x3f, URZ ;  /* 0x0000003f09047890 */ /* 0x001fc8000fffe0ff */
[----:B------:R-:W-:-:S06]  /*0070*/  USHF.R.S32.HI UR5, URZ, 0x1f, UR4 ;  /* 0x0000001fff057899 */ /* 0x000fcc0008011404 */
[----:B------:R-:W-:-:S05]  /*0080*/  IMAD.U32 R0, RZ, RZ, UR5 ;  /* 0x00000005ff007e24 */ /* 0x000fca000f8e00ff */
[----:B------:R-:W-:-:S04]  /*0090*/  LEA.HI R0, R0, UR4, RZ, 0x6 ;  /* 0x0000000400007c11 */ /* 0x000fc8000f8f30ff */
[----:B------:R-:W-:Y:S01]  /*00a0*/  SHF.R.S32.HI R4, RZ, 0x6, R0 ;  /* 0x00000006ff047819 */ /* 0x000fe20000011400 */
[----:B-1----:R-:W-:-:S03]  /*00b0*/  IMAD R5, R5, R6, R7 ;  /* 0x0000000605057224 */ /* 0x002fc600078e0207 */
[----:B------:R-:W-:-:S04]  /*00c0*/  IABS R11, R4 ;  /* 0x00000004000b7213 */ /* 0x000fc80000000000 */
[----:B------:R-:W0:Y:S08]  /*00d0*/  I2F.RP R0, R11 ;  /* 0x0000000b00007306 */ /* 0x000e300000209400 */
[----:B0-----:R-:W0:Y:S02]  /*00e0*/  MUFU.RCP R0, R0 ;  /* 0x0000000000007308 */ /* 0x001e240000001000 */
[----:B0-----:R-:W-:Y:S01]  /*00f0*/  VIADD R2, R0, 0xffffffe ;  /* 0x0ffffffe00027836 */ /* 0x001fe20000000000 */
[----:B------:R-:W-:-:S05]  /*0100*/  IABS R0, R5 ;  /* 0x0000000500007213 */ /* 0x000fca0000000000 */
[----:B------:R0:W1:Y:S02]  /*0110*/  F2I.FTZ.U32.TRUNC.NTZ R3, R2 ;  /* 0x0000000200037305 */ /* 0x000064000021f000 */
[----:B0-----:R-:W-:Y:S02]  /*0120*/  IMAD.MOV.U32 R2, RZ, RZ, RZ ;  /* 0x000000ffff027224 */ /* 0x001fe400078e00ff */
[----:B-1----:R-:W-:-:S04]  /*0130*/  IMAD.MOV R8, RZ, RZ, -R3 ;  /* 0x000000ffff087224 */ /* 0x002fc800078e0a03 */
[----:B------:R-:W-:-:S04]  /*0140*/  IMAD.MOV.U32 R6, RZ, RZ, R8 ;  /* 0x000000ffff067224 */ /* 0x000fc800078e0008 */
[----:B------:R-:W-:Y:S01]  /*0150*/  IMAD R7, R6, R11, RZ ;  /* 0x0000000b06077224 */ /* 0x000fe200078e02ff */
[----:B------:R-:W-:-:S03]  /*0160*/  IABS R6, R4 ;  /* 0x0000000400067213 */ /* 0x000fc60000000000 */
[----:B------:R-:W-:-:S04]  /*0170*/  IMAD.HI.U32 R3, R3, R7, R2 ;  /* 0x0000000703037227 */ /* 0x000fc800078e0002 */
[----:B------:R-:W-:Y:S02]  /*0180*/  IMAD.MOV R2, RZ, RZ, -R6 ;  /* 0x000000ffff027224 */ /* 0x000fe400078e0a06 */
[----:B------:R-:W-:-:S04]  /*0190*/  IMAD.HI.U32 R3, R3, R0, RZ ;  /* 0x0000000003037227 */ /* 0x000fc800078e00ff */
[----:B------:R-:W-:Y:S02]  /*01a0*/  IMAD R0, R3, R2, R0 ;  /* 0x0000000203007224 */ /* 0x000fe400078e0200 */
[----:B------:R-:W2:Y:S03]  /*01b0*/  LDC R2, c[0x0][0x384] ;  /* 0x0000e100ff027b82 */ /* 0x000ea60000000800 */
[----:B------:R-:W-:-:S13]  /*01c0*/  ISETP.GT.U32.AND P1, PT, R11, R0, PT ;  /* 0x000000000b00720c */ /* 0x000fda0003f24070 */
[----:B------:R-:W-:Y:S02]  /*01d0*/  @!P1 IMAD.IADD R0, R0, 0x1, -R11 ;  /* 0x0000000100009824 */ /* 0x000fe400078e0a0b */
[----:B------:R-:W-:Y:S01]  /*01e0*/  @!P1 VIADD R3, R3, 0x1 ;  /* 0x0000000103039836 */ /* 0x000fe20000000000 */
[----:B------:R-:W-:Y:S02]  /*01f0*/  ISETP.NE.AND P1, PT, R4, RZ, PT ;  /* 0x000000ff0400720c */ /* 0x000fe40003f25270 */
[----:B------:R-:W-:Y:S02]  /*0200*/  ISETP.GE.U32.AND P0, PT, R0, R11, PT ;  /* 0x0000000b0000720c */ /* 0x000fe40003f06070 */
[----:B------:R-:W-:-:S04]  /*0210*/  LOP3.LUT R0, R5, R4, RZ, 0x3c, !PT ;  /* 0x0000000405007212 */ /* 0x000fc800078e3cff */
[----:B------:R-:W-:-:S07]  /*0220*/  ISETP.GE.AND P2, PT, R0, RZ, PT ;  /* 0x000000ff0000720c */ /* 0x000fce0003f46270 */
[----:B------:R-:W-:Y:S01]  /*0230*/  @P0 VIADD R3, R3, 0x1 ;  /* 0x0000000103030836 */ /* 0x000fe20000000000 */
[----:B--2---:R-:W-:-:S05]  /*0240*/  ISETP.GE.AND P0, PT, R9, R2, PT ;  /* 0x000000020900720c */ /* 0x004fca0003f06270 */
[----:B------:R-:W-:Y:S01]  /*0250*/  @!P2 IMAD.MOV R3, RZ, RZ, -R3 ;  /* 0x000000ffff03a224 */ /* 0x000fe200078e0a03 */
[----:B------:R-:W-:-:S04]  /*0260*/  @!P1 LOP3.LUT R3, RZ, R4, RZ, 0x33, !PT ;  /* 0x00000004ff039212 */ /* 0x000fc800078e33ff */
[----:B------:R-:W-:-:S13]  /*0270*/  ISETP.GE.OR P0, PT, R3, R4, P0 ;  /* 0x000000040300720c */ /* 0x000fda0000706670 */
[----:B------:R-:W-:Y:S01]  /*0280*/  VOTEU.ANY UP0, P0 ;  /* 0x0000000000ff7886 */ /* 0x000fe20000000100 */
[----:B------:R-:W-:-:S06]  /*0290*/  UISETP.LT.OR UP0, UPT, UR9, -0x7e, UP0 ;  /* 0xffffff820900788c */ /* 0x000fcc0008701670 */
[----:B------:R-:W-:-:S13]  /*02a0*/  PLOP3.LUT P0, PT, PT, PT, UP0, 0x80, 0x8 ;  /* 0x000000000008781c */ /* 0x000fda0003f0f008 */
[----:B------:R-:W-:Y:S05]  /*02b0*/  @P0 EXIT ;  /* 0x000000000000094d */ /* 0x000fea0003800000 */
[----:B------:R-:W0:Y:S01]  /*02c0*/  LDC.64 R62, c[0x0][0x388] ;  /* 0x0000e200ff3e7b82 */ /* 0x000e220000000a00 */
[----:B------:R-:W1:Y:S07]  /*02d0*/  LDCU.64 UR16, c[0x0][0x358] ;  /* 0x00006b00ff1077ac */ /* 0x000e6e0008000a00 */
[----:B------:R-:W2:Y:S01]  /*02e0*/  LDC.64 R60, c[0x0][0x390] ;  /* 0x0000e400ff3c7b82 */ /* 0x000ea20000000a00 */
[----:B------:R-:W3:Y:S01]  /*02f0*/  S2R R10, SR_TID.Y ;  /* 0x00000000000a7919 */ /* 0x000ee20000002200 */
[----:B------:R-:W3:Y:S01]  /*0300*/  S2R R0, SR_TID.X ;  /* 0x0000000000007919 */ /* 0x000ee20000002100 */
[----:B------:R-:W-:Y:S01]  /*0310*/  IMAD.MOV R2, RZ, RZ, -R3 ;  /* 0x000000ffff027224 */ /* 0x000fe200078e0a03 */
[----:B------:R-:W-:-:S04]  /*0320*/  CS2R R14, SRZ ;  /* 0x00000000000e7805 */ /* 0x000fc8000001ff00 */
[----:B------:R-:W4:Y:S01]  /*0330*/  LDC.64 R42, c[0x0][0x398] ;  /* 0x0000e600ff2a7b82 */ /* 0x000f220000000a00 */
[----:B0-----:R-:W-:-:S06]  /*0340*/  IMAD.WIDE.U32 R62, R9, 0x8, R62 ;  /* 0x00000008093e7825 */ /* 0x001fcc00078e003e */
[----:B-1----:R-:W5:Y:S01]  /*0350*/  LDG.E.64.CONSTANT R62, desc[UR16][R62.64] ;  /* 0x000000103e3e7981 */ /* 0x002f62000c1e9b00 */
[----:B--2---:R-:W-:-:S06]  /*0360*/  IMAD.WIDE.U32 R60, R9, 0x8, R60 ;  /* 0x00000008093c7825 */ /* 0x004fcc00078e003c */
[----:B------:R-:W2:Y:S01]  /*0370*/  LDG.E.64.CONSTANT R60, desc[UR16][R60.64] ;  /* 0x000000103c3c7981 */ /* 0x000ea2000c1e9b00 */
[----:B------:R-:W-:Y:S02]  /*0380*/  IMAD R7, R4, R2, R5 ;  /* 0x0000000204077224 */ /* 0x000fe400078e0205 */
[----:B------:R-:W-:Y:S02]  /*0390*/  IMAD.SHL.U32 R2, R3, 0x40, RZ ;  /* 0x0000004003027824 */ /* 0x000fe400078e00ff */
[----:B------:R-:W-:Y:S02]  /*03a0*/  IMAD.SHL.U32 R7, R7, 0x40, RZ ;  /* 0x0000004007077824 */ /* 0x000fe400078e00ff */
[----:B---3--:R-:W-:Y:S01]  /*03b0*/  IMAD R59, R10, 0x10, R0 ;  /* 0x000000100a3b7824 */ /* 0x008fe200078e0200 */
[----:B------:R-:W-:-:S03]  /*03c0*/  LOP3.LUT R52, R0, 0xf, RZ, 0xc0, !PT ;  /* 0x0000000f00347812 */ /* 0x000fc600078ec0ff */
[C---:B------:R-:W-:Y:S01]  /*03d0*/  VIADD R11, R59.reuse, 0x100 ;  /* 0x000001003b0b7836 */ /* 0x040fe20000000000 */
[CC--:B------:R-:W-:Y:S01]  /*03e0*/  LEA.HI R3, R59.reuse, R2.reuse, RZ, 0x1c ;  /* 0x000000023b037211 */ /* 0x0c0fe200078fe0ff */
[C---:B------:R-:W-:Y:S01]  /*03f0*/  VIADD R47, R59.reuse, 0x300 ;  /* 0x000003003b2f7836 */ /* 0x040fe20000000000 */
[----:B------:R-:W-:Y:S01]  /*0400*/  SHF.R.U32.HI R57, RZ, 0x6, R59 ;  /* 0x00000006ff397819 */ /* 0x000fe2000001163b */
[----:B------:R-:W-:Y:S01]  /*0410*/  VIADD R45, R59, 0x200 ;  /* 0x000002003b2d7836 */ /* 0x000fe20000000000 */
[----:B------:R-:W-:Y:S02]  /*0420*/  LEA.HI R4, R11, R2, RZ, 0x1c ;  /* 0x000000020b047211 */ /* 0x000fe400078fe0ff */
[C---:B------:R-:W-:Y:S02]  /*0430*/  VIMNMX R6, PT, PT, R52.reuse, R3, !PT ;  /* 0x0000000334067248 */ /* 0x040fe40007fe0100 */
[----:B------:R-:W-:Y:S02]  /*0440*/  VIMNMX R8, PT, PT, R52, R4, !PT ;  /* 0x0000000434087248 */ /* 0x000fe40007fe0100 */
[----:B------:R-:W-:-:S02]  /*0450*/  LEA.HI R13, R47, R2, RZ, 0x1c ;  /* 0x000000022f0d7211 */ /* 0x000fc400078fe0ff */
[----:B------:R-:W-:Y:S02]  /*0460*/  ISETP.GE.AND P6, PT, R6, UR9, PT ;  /* 0x0000000906007c0c */ /* 0x000fe4000bfc6270 */
[----:B------:R-:W-:Y:S02]  /*0470*/  ISETP.GE.AND P5, PT, R8, UR9, PT ;  /* 0x0000000908007c0c */ /* 0x000fe4000bfa6270 */
[----:B------:R-:W-:Y:S02]  /*0480*/  VIMNMX R6, PT, PT, R52, R13, !PT ;  /* 0x0000000d34067248 */ /* 0x000fe40007fe0100 */
[----:B------:R-:W-:Y:S02]  /*0490*/  LOP3.LUT R8, R59, 0x3f, RZ, 0xc0, !PT ;  /* 0x0000003f3b087812 */ /* 0x000fe400078ec0ff */
[----:B------:R-:W-:Y:S02]  /*04a0*/  LEA.HI R5, R45, R2, RZ, 0x1c ;  /* 0x000000022d057211 */ /* 0x000fe400078fe0ff */
[----:B------:R-:W-:Y:S01]  /*04b0*/  ISETP.GE.AND P3, PT, R6, UR9, PT ;  /* 0x0000000906007c0c */ /* 0x000fe2000bf66270 */
[----:B------:R-:W-:Y:S01]  /*04c0*/  IMAD.IADD R6, R7, 0x1, R8 ;  /* 0x0000000107067824 */ /* 0x000fe200078e0208 */
[----:B------:R-:W-:Y:S01]  /*04d0*/  VIMNMX R12, PT, PT, R52, R5, !PT ;  /* 0x00000005340c7248 */ /* 0x000fe20007fe0100 */
[----:B------:R-:W-:Y:S01]  /*04e0*/  @!P6 IMAD R23, R3, UR9, R52 ;  /* 0x000000090317ec24 */ /* 0x000fe2000f8e0234 */
[----:B------:R-:W-:-:S02]  /*04f0*/  SHF.R.U32.HI R55, RZ, 0x6, R11 ;  /* 0x00000006ff377819 */ /* 0x000fc4000001160b */
[----:B------:R-:W-:Y:S02]  /*0500*/  ISETP.GE.AND P4, PT, R12, UR9, PT ;  /* 0x000000090c007c0c */ /* 0x000fe4000bf86270 */
[----:B------:R-:W-:Y:S02]  /*0510*/  SHF.R.U32.HI R53, RZ, 0x6, R45 ;  /* 0x00000006ff357819 */ /* 0x000fe4000001162d */
[C---:B------:R-:W-:Y:S02]  /*0520*/  VIMNMX R12, PT, PT, R6.reuse, R57, !PT ;  /* 0x00000039060c7248 */ /* 0x040fe40007fe0100 */
[----:B------:R-:W-:Y:S02]  /*0530*/  SHF.R.U32.HI R51, RZ, 0x6, R47 ;  /* 0x00000006ff337819 */ /* 0x000fe4000001162f */
[C---:B------:R-:W-:Y:S02]  /*0540*/  VIMNMX R16, PT, PT, R6.reuse, R55, !PT ;  /* 0x0000003706107248 */ /* 0x040fe40007fe0100 */
[----:B------:R-:W-:-:S02]  /*0550*/  VIMNMX R17, PT, PT, R6, R53, !PT ;  /* 0x0000003506117248 */ /* 0x000fc40007fe0100 */
[----:B------:R-:W-:Y:S02]  /*0560*/  ISETP.GE.AND P2, PT, R12, UR9, PT ;  /* 0x000000090c007c0c */ /* 0x000fe4000bf46270 */
[----:B------:R-:W-:Y:S02]  /*0570*/  VIMNMX R12, PT, PT, R6, R51, !PT ;  /* 0x00000033060c7248 */ /* 0x000fe40007fe0100 */
[----:B------:R-:W-:Y:S02]  /*0580*/  ISETP.GE.AND P1, PT, R16, UR9, PT ;  /* 0x0000000910007c0c */ /* 0x000fe4000bf26270 */
[----:B------:R-:W-:Y:S01]  /*0590*/  ISETP.GE.AND P0, PT, R17, UR9, PT ;  /* 0x0000000911007c0c */ /* 0x000fe2000bf06270 */
[--C-:B------:R-:W-:Y:S01]  /*05a0*/  @!P5 IMAD R27, R4, UR9, R52.reuse ;  /* 0x00000009041bdc24 */ /* 0x100fe2000f8e0234 */
[----:B------:R-:W-:Y:S01]  /*05b0*/  CS2R R18, SRZ ;  /* 0x0000000000127805 */ /* 0x000fe2000001ff00 */
[--C-:B------:R-:W-:Y:S02]  /*05c0*/  @!P4 IMAD R31, R5, UR9, R52.reuse ;  /* 0x00000009051fcc24 */ /* 0x100fe4000f8e0234 */
[----:B------:R-:W-:Y:S01]  /*05d0*/  @!P3 IMAD R33, R13, UR9, R52 ;  /* 0x000000090d21bc24 */ /* 0x000fe2000f8e0234 */
[----:B------:R-:W-:Y:S01]  /*05e0*/  CS2R R20, SRZ ;  /* 0x0000000000147805 */ /* 0x000fe2000001ff00 */
[----:B------:R-:W-:Y:S01]  /*05f0*/  @!P2 IMAD R35, R57, UR9, R6 ;  /* 0x000000093923ac24 */ /* 0x000fe2000f8e0206 */
[----:B------:R-:W-:-:S03]  /*0600*/  CS2R R16, SRZ ;  /* 0x0000000000107805 */ /* 0x000fc6000001ff00 */
[--C-:B------:R-:W-:Y:S02]  /*0610*/  @!P1 IMAD R37, R55, UR9, R6.reuse ;  /* 0x0000000937259c24 */ /* 0x100fe4000f8e0206 */
[----:B------:R-:W-:Y:S01]  /*0620*/  @!P0 IMAD R39, R53, UR9, R6 ;  /* 0x0000000935278c24 */ /* 0x000fe2000f8e0206 */
[----:B------:R-:W-:Y:S02]  /*0630*/  CS2R R24, SRZ ;  /* 0x0000000000187805 */ /* 0x000fe4000001ff00 */
[----:B------:R-:W-:Y:S01]  /*0640*/  CS2R R28, SRZ ;  /* 0x00000000001c7805 */ /* 0x000fe2000001ff00 */
[----:B-----5:R-:W-:-:S05]  /*0650*/  @!P6 IMAD.WIDE R22, R23, 0x8, R62 ;  /* 0x000000081716e825 */ /* 0x020fca00078e023e */
[----:B------:R0:W3:Y:S01]  /*0660*/  @!P6 LDG.E.64.CONSTANT R14, desc[UR16][R22.64] ;  /* 0x00000010160ee981 */ /* 0x0000e2000c1e9b00 */
[----:B------:R-:W-:Y:S01]  /*0670*/  ISETP.GE.AND P6, PT, R12, UR9, PT ;  /* 0x000000090c007c0c */ /* 0x000fe2000bfc6270 */
[----:B------:R-:W-:-:S04]  /*0680*/  @!P5 IMAD.WIDE R26, R27, 0x8, R62 ;  /* 0x000000081b1ad825 */ /* 0x000fc800078e023e */
[--C-:B------:R-:W-:Y:S01]  /*0690*/  @!P4 IMAD.WIDE R30, R31, 0x8, R62.reuse ;  /* 0x000000081f1ec825 */ /* 0x100fe200078e023e */
[----:B------:R1:W5:Y:S01]  /*06a0*/  @!P5 LDG.E.64.CONSTANT R18, desc[UR16][R26.64] ;  /* 0x000000101a12d981 */ /* 0x000362000c1e9b00 */
[----:B0-----:R-:W-:Y:S02]  /*06b0*/  CS2R R22, SRZ ;  /* 0x0000000000167805 */ /* 0x001fe4000001ff00 */
[----:B------:R-:W-:Y:S01]  /*06c0*/  @!P3 IMAD.WIDE R32, R33, 0x8, R62 ;  /* 0x000000082120b825 */ /* 0x000fe200078e023e */
[----:B------:R4:W5:Y:S03]  /*06d0*/  @!P4 LDG.E.64.CONSTANT R20, desc[UR16][R30.64] ;  /* 0x000000101e14c981 */ /* 0x000966000c1e9b00 */
[----:B------:R-:W-:Y:S01]  /*06e0*/  @!P6 IMAD R41, R51, UR9, R6 ;  /* 0x000000093329ec24 */ /* 0x000fe2000f8e0206 */
[----:B------:R0:W5:Y:S01]  /*06f0*/  @!P3 LDG.E.64.CONSTANT R16, desc[UR16][R32.64] ;  /* 0x000000102010b981 */ /* 0x000162000c1e9b00 */
[----:B--2---:R-:W-:Y:S01]  /*0700*/  @!P2 IMAD.WIDE R34, R35, 0x8, R60 ;  /* 0x000000082322a825 */ /* 0x004fe200078e023c */
[----:B-1----:R-:W-:-:S03]  /*0710*/  CS2R R26, SRZ ;  /* 0x00000000001a7805 */ /* 0x002fc6000001ff00 */
[--C-:B------:R-:W-:Y:S01]  /*0720*/  @!P1 IMAD.WIDE R36, R37, 0x8, R60.reuse ;  /* 0x0000000825249825 */ /* 0x100fe200078e023c */
[----:B------:R1:W2:Y:S03]  /*0730*/  @!P2 LDG.E.64.CONSTANT R22, desc[UR16][R34.64] ;  /* 0x000000102216a981 */ /* 0x0002a6000c1e9b00 */
[--C-:B------:R-:W-:Y:S01]  /*0740*/  @!P0 IMAD.WIDE R38, R39, 0x8, R60.reuse ;  /* 0x0000000827268825 */ /* 0x100fe200078e023c */
[----:B------:R1:W2:Y:S03]  /*0750*/  @!P1 LDG.E.64.CONSTANT R24, desc[UR16][R36.64] ;  /* 0x0000001024189981 */ /* 0x0002a6000c1e9b00 */
[----:B------:R-:W-:Y:S01]  /*0760*/  @!P6 IMAD.WIDE R40, R41, 0x8, R60 ;  /* 0x000000082928e825 */ /* 0x000fe200078e023c */
[----:B------:R-:W2:Y:S04]  /*0770*/  @!P0 LDG.E.64.CONSTANT R28, desc[UR16][R38.64] ;  /* 0x00000010261c8981 */ /* 0x000ea8000c1e9b00 */
[----:B------:R-:W2:Y:S01]  /*0780*/  @!P6 LDG.E.64.CONSTANT R26, desc[UR16][R40.64] ;  /* 0x00000010281ae981 */ /* 0x000ea2000c1e9b00 */
[----:B----4-:R-:W-:-:S06]  /*0790*/  IMAD.WIDE.U32 R30, R9, 0x8, R42 ;  /* 0x00000008091e7825 */ /* 0x010fcc00078e002a */
[----:B------:R-:W4:Y:S01]  /*07a0*/  LDG.E.64 R30, desc[UR16][R30.64] ;  /* 0x000000101e1e7981 */ /* 0x000f22000c1e1b00 */
[----:B------:R-:W1:Y:S01]  /*07b0*/  S2UR UR6, SR_CgaCtaId ;  /* 0x00000000000679c3 */ /* 0x000e620000008800 */
[----:B------:R-:W-:Y:S01]  /*07c0*/  UMOV UR4, 0x400 ;  /* 0x0000040000047882 */ /* 0x000fe20000000000 */
[C---:B------:R-:W-:Y:S02]  /*07d0*/  LOP3.LUT R12, R52.reuse, 0xfff0, R11, 0xf8, !PT ;  /* 0x0000fff0340c7812 */ /* 0x040fe400078ef80b */
[C---:B------:R-:W-:Y:S02]  /*07e0*/  LOP3.LUT R9, R52.reuse, 0x7ff0, R59, 0xf8, !PT ;  /* 0x00007ff034097812 */ /* 0x040fe400078ef83b */
[----:B0-----:R-:W-:Y:S02]  /*07f0*/  LOP3.LUT R32, R52, 0xfff0, R45, 0xf8, !PT ;  /* 0x0000fff034207812 */ /* 0x001fe400078ef82d */
[C---:B-1----:R-:W-:Y:S02]  /*0800*/  LOP3.LUT R34, R8.reuse, 0xffc0, R11, 0xf8, !PT ;  /* 0x0000ffc008227812 */ /* 0x042fe400078ef80b */
[----:B------:R-:W-:-:S02]  /*0810*/  LOP3.LUT R45, R8, 0xffc0, R45, 0xf8, !PT ;  /* 0x0000ffc0082d7812 */ /* 0x000fc400078ef82d */
[----:B------:R-:W-:Y:S01]  /*0820*/  LOP3.LUT R50, R8, 0xffc0, R47, 0xf8, !PT ;  /* 0x0000ffc008327812 */ /* 0x000fe200078ef82f */
[----:B------:R-:W-:Y:S02]  /*0830*/  ULEA UR5, UR6, UR4, 0x18 ;  /* 0x0000000406057291 */ /* 0x000fe4000f8ec0ff */
[----:B------:R-:W-:-:S04]  /*0840*/  UIADD3 UR4, UPT, UPT, UR4, 0x4000, URZ ;  /* 0x0000400004047890 */ /* 0x000fc8000fffe0ff */
[----:B------:R-:W-:Y:S01]  /*0850*/  LEA R33, R12, UR5, 0x3 ;  /* 0x000000050c217c11 */ /* 0x000fe2000f8e18ff */
[----:B------:R-:W-:Y:S01]  /*0860*/  ULEA UR6, UR6, UR4, 0x18 ;  /* 0x0000000406067291 */ /* 0x000fe2000f8ec0ff */
[----:B------:R-:W-:Y:S02]  /*0870*/  LEA R9, R9, UR5, 0x3 ;  /* 0x0000000509097c11 */ /* 0x000fe4000f8e18ff */
[----:B------:R-:W-:Y:S02]  /*0880*/  LEA R35, R32, UR5, 0x3 ;  /* 0x0000000520237c11 */ /* 0x000fe4000f8e18ff */
[----:B------:R-:W-:Y:S02]  /*0890*/  LOP3.LUT R12, R52, 0xfff0, R47, 0xf8, !PT ;  /* 0x0000fff0340c7812 */ /* 0x000fe400078ef82f */
[----:B------:R-:W-:Y:S02]  /*08a0*/  LOP3.LUT R32, R8, 0x7fc0, R59, 0xf8, !PT ;  /* 0x00007fc008207812 */ /* 0x000fe400078ef83b */
[----:B------:R-:W-:-:S02]  /*08b0*/  LEA R11, R12, UR5, 0x3 ;  /* 0x000000050c0b7c11 */ /* 0x000fc4000f8e18ff */
[----:B------:R-:W-:Y:S02]  /*08c0*/  LEA R37, R32, UR6, 0x3 ;  /* 0x0000000620257c11 */ /* 0x000fe4000f8e18ff */
[----:B------:R-:W-:Y:S01]  /*08d0*/  LEA R45, R45, UR6, 0x3 ;  /* 0x000000062d2d7c11 */ /* 0x000fe2000f8e18ff */
[----:B------:R-:W-:Y:S01]  /*08e0*/  UISETP.GE.AND UP0, UPT, UR9, 0x11, UPT ;  /* 0x000000110900788c */ /* 0x000fe2000bf06270 */
[----:B------:R-:W-:Y:S02]  /*08f0*/  CS2R R70, SRZ ;  /* 0x0000000000467805 */ /* 0x000fe4000001ff00 */
[----:B------:R-:W-:Y:S02]  /*0900*/  CS2R R68, SRZ ;  /* 0x0000000000447805 */ /* 0x000fe4000001ff00 */
[----:B------:R-:W-:Y:S02]  /*0910*/  CS2R R66, SRZ ;  /* 0x0000000000427805 */ /* 0x000fe4000001ff00 */
[----:B------:R-:W-:-:S02]  /*0920*/  CS2R R64, SRZ ;  /* 0x0000000000407805 */ /* 0x000fc4000001ff00 */
[----:B------:R-:W-:Y:S02]  /*0930*/  CS2R R78, SRZ ;  /* 0x00000000004e7805 */ /* 0x000fe4000001ff00 */
[----:B------:R-:W-:Y:S02]  /*0940*/  CS2R R46, SRZ ;  /* 0x00000000002e7805 */ /* 0x000fe4000001ff00 */
[----:B------:R-:W-:Y:S02]  /*0950*/  CS2R R82, SRZ ;  /* 0x0000000000527805 */ /* 0x000fe4000001ff00 */
[----:B------:R-:W-:Y:S02]  /*0960*/  CS2R R80, SRZ ;  /* 0x0000000000507805 */ /* 0x000fe4000001ff00 */
[----:B------:R-:W-:Y:S02]  /*0970*/  CS2R R76, SRZ ;  /* 0x00000000004c7805 */ /* 0x000fe4000001ff00 */
[----:B------:R-:W-:-:S02]  /*0980*/  CS2R R84, SRZ ;  /* 0x0000000000547805 */ /* 0x000fc4000001ff00 */
[----:B------:R-:W-:Y:S02]  /*0990*/  CS2R R88, SRZ ;  /* 0x0000000000587805 */ /* 0x000fe4000001ff00 */
[----:B------:R-:W-:Y:S02]  /*09a0*/  CS2R R90, SRZ ;  /* 0x00000000005a7805 */ /* 0x000fe4000001ff00 */
[----:B------:R-:W-:Y:S01]  /*09b0*/  CS2R R86, SRZ ;  /* 0x0000000000567805 */ /* 0x000fe2000001ff00 */
[----:B------:R-:W-:Y:S01]  /*09c0*/  UMOV UR4, URZ ;  /* 0x000000ff00047c82 */ /* 0x000fe20008000000 */
[----:B---3--:R0:W-:Y:S04]  /*09d0*/  STS.64 [R9], R14 ;  /* 0x0000000e09007388 */ /* 0x0081e80000000a00 */
[----:B-----5:R-:W-:Y:S01]  /*09e0*/  STS.64 [R33], R18 ;  /* 0x0000001221007388 */ /* 0x020fe20000000a00 */
[----:B0-----:R-:W-:-:S03]  /*09f0*/  LEA R9, R34, UR6, 0x3 ;  /* 0x0000000622097c11 */ /* 0x001fc6000f8e18ff */
[----:B------:R-:W-:Y:S01]  /*0a00*/  STS.64 [R35], R20 ;  /* 0x0000001423007388 */ /* 0x000fe20000000a00 */
[----:B------:R-:W-:-:S03]  /*0a10*/  LEA R15, R50, UR6, 0x3 ;  /* 0x00000006320f7c11 */ /* 0x000fc6000f8e18ff */
[----:B------:R-:W-:Y:S04]  /*0a20*/  STS.64 [R11], R16 ;  /* 0x000000100b007388 */ /* 0x000fe80000000a00 */
[----:B--2---:R-:W-:Y:S04]  /*0a30*/  STS.64 [R37], R22 ;  /* 0x0000001625007388 */ /* 0x004fe80000000a00 */
[----:B------:R-:W-:Y:S04]  /*0a40*/  STS.64 [R9], R24 ;  /* 0x0000001809007388 */ /* 0x000fe80000000a00 */
[----:B------:R0:W-:Y:S04]  /*0a50*/  STS.64 [R45], R28 ;  /* 0x0000001c2d007388 */ /* 0x0001e80000000a00 */
[----:B------:R1:W-:Y:S01]  /*0a60*/  STS.64 [R15], R26 ;  /* 0x0000001a0f007388 */ /* 0x0003e20000000a00 */
[----:B----4-:R-:W-:-:S02]  /*0a70*/  R2UR UR12, R30 ;  /* 0x000000001e0c72ca */ /* 0x010fc400000e0000 */
[----:B------:R-:W-:Y:S02]  /*0a80*/  R2UR UR13, R31 ;  /* 0x000000001f0d72ca */ /* 0x000fe400000e0000 */
[----:B0-----:R-:W-:Y:S02]  /*0a90*/  CS2R R44, SRZ ;  /* 0x00000000002c7805 */ /* 0x001fe4000001ff00 */
[----:B------:R-:W-:Y:S02]  /*0aa0*/  CS2R R20, SRZ ;  /* 0x0000000000147805 */ /* 0x000fe4000001ff00 */
[----:B------:R-:W-:Y:S01]  /*0ab0*/  CS2R R16, SRZ ;  /* 0x0000000000107805 */ /* 0x000fe2000001ff00 */
[----:B------:R-:W-:Y:S06]  /*0ac0*/  BAR.SYNC.DEFER_BLOCKING 0x0 ;  /* 0x0000000000007b1d */ /* 0x000fec0000010000 */
[----:B-1----:R-:W-:Y:S05]  /*0ad0*/  BRA.U !UP0, `(.L_x_0) ;  /* 0x0000001d08387547 */ /* 0x002fea000b800000 */
[----:B------:R-:W0:Y:S01]  /*0ae0*/  S2UR UR7, SR_CgaCtaId ;  /* 0x00000000000779c3 */ /* 0x000e220000008800 */
[----:B------:R-:W-:Y:S01]  /*0af0*/  UIADD3 UR4, UPT, UPT, UR9, 0xf, URZ ;  /* 0x0000000f09047890 */ /* 0x000fe2000fffe0ff */
[----:B------:R-:W1:Y:S01]  /*0b00*/  S2R R10, SR_TID.Y ;  /* 0x00000000000a7919 */ /* 0x000e620000002200 */
[----:B------:R-:W-:Y:S01]  /*0b10*/  VIADD R14, R55, 0x10 ;  /* 0x00000010370e7836 */ /* 0x000fe20000000000 */
[----:B------:R-:W-:Y:S01]  /*0b20*/  UMOV UR6, 0x400 ;  /* 0x0000040000067882 */ /* 0x000fe20000000000 */
[----:B------:R-:W-:Y:S01]  /*0b30*/  USHF.R.S32.HI UR5, URZ, 0x1f, UR4 ;  /* 0x0000001fff057899 */ /* 0x000fe20008011404 */
[----:B------:R-:W2:Y:S01]  /*0b40*/  S2R R11, SR_TID.X ;  /* 0x00000000000b7919 */ /* 0x000ea20000002100 */
[----:B------:R-:W-:Y:S01]  /*0b50*/  VIADD R12, R57, 0x10 ;  /* 0x00000010390c7836 */ /* 0x000fe20000000000 */
[----:B------:R-:W-:Y:S01]  /*0b60*/  CS2R R70, SRZ ;  /* 0x0000000000467805 */ /* 0x000fe2000001ff00 */
[----:B------:R-:W-:Y:S01]  /*0b70*/  VIADD R18, R53, 0x10 ;  /* 0x0000001035127836 */ /* 0x000fe20000000000 */
[----:B------:R-:W-:Y:S01]  /*0b80*/  ULEA.HI UR5, UR5, UR4, URZ, 0x4 ;  /* 0x0000000405057291 */ /* 0x000fe2000f8f20ff */
[----:B------:R-:W-:Y:S01]  /*0b90*/  VIADD R22, R51, 0x10 ;  /* 0x0000001033167836 */ /* 0x000fe20000000000 */
[----:B------:R-:W3:Y:S01]  /*0ba0*/  LDCU UR10, c[0x0][0x380] ;  /* 0x00007000ff0a77ac */ /* 0x000ee20008000800 */
[----:B------:R-:W-:-:S02]  /*0bb0*/  IMAD R9, R14, UR9, R7 ;  /* 0x000000090e097c24 */ /* 0x000fc4000f8e0207 */
[--C-:B------:R-:W-:Y:S01]  /*0bc0*/  IMAD R49, R12, UR9, R7.reuse ;  /* 0x000000090c317c24 */ /* 0x100fe2000f8e0207 */
[----:B------:R-:W-:Y:S01]  /*0bd0*/  USHF.R.S32.HI UR5, URZ, 0x4, UR5 ;  /* 0x00000004ff057899 */ /* 0x000fe20008011405 */
[--C-:B------:R-:W-:Y:S01]  /*0be0*/  IMAD R15, R18, UR9, R7.reuse ;  /* 0x00000009120f7c24 */ /* 0x100fe2000f8e0207 */
[----:B------:R-:W-:Y:S01]  /*0bf0*/  UMOV UR4, URZ ;  /* 0x000000ff00047c82 */ /* 0x000fe20008000000 */
[----:B------:R-:W-:Y:S01]  /*0c00*/  IMAD R19, R22, UR9, R7 ;  /* 0x0000000916137c24 */ /* 0x000fe2000f8e0207 */
[----:B------:R-:W-:Y:S01]  /*0c10*/  UISETP.LT.AND UP0, UPT, UR5, 0x2, UPT ;  /* 0x000000020500788c */ /* 0x000fe2000bf01270 */
[C---:B------:R-:W-:Y:S02]  /*0c20*/  IMAD.IADD R48, R8.reuse, 0x1, R9 ;  /* 0x0000000108307824 */ /* 0x040fe400078e0209 */
[C---:B------:R-:W-:Y:S01]  /*0c30*/  IMAD.IADD R49, R8.reuse, 0x1, R49 ;  /* 0x0000000108317824 */ /* 0x040fe200078e0231 */
[----:B0-----:R-:W-:Y:S01]  /*0c40*/  ULEA UR11, UR7, UR6, 0x18 ;  /* 0x00000006070b7291 */ /* 0x001fe2000f8ec0ff */
[C---:B------:R-:W-:Y:S01]  /*0c50*/  IMAD.IADD R15, R8.reuse, 0x1, R15 ;  /* 0x00000001080f7824 */ /* 0x040fe200078e020f */
[----:B------:R-:W-:Y:S01]  /*0c60*/  UIADD3 UR6, UPT, UPT, UR6, 0x4000, URZ ;  /* 0x0000400006067890 */ /* 0x000fe2000fffe0ff */
[----:B------:R-:W-:Y:S01]  /*0c70*/  IMAD.IADD R9, R8, 0x1, R19 ;  /* 0x0000000108097824 */ /* 0x000fe200078e0213 */
[----:B------:R-:W-:Y:S01]  /*0c80*/  USEL UR5, UR5, 0x2, !UP0 ;  /* 0x0000000205057887 */ /* 0x000fe2000c000000 */
[--C-:B------:R-:W-:Y:S01]  /*0c90*/  IMAD R12, R13, UR9, R52.reuse ;  /* 0x000000090d0c7c24 */ /* 0x100fe2000f8e0234 */
[----:B------:R-:W-:Y:S01]  /*0ca0*/  ULEA UR6, UR7, UR6, 0x18 ;  /* 0x0000000607067291 */ /* 0x000fe2000f8ec0ff */
[--C-:B------:R-:W-:Y:S01]  /*0cb0*/  IMAD R8, R5, UR9, R52.reuse ;  /* 0x0000000905087c24 */ /* 0x100fe2000f8e0234 */
[----:B------:R-:W-:Y:S01]  /*0cc0*/  UIADD3 UR7, UPT, UPT, -UR5, URZ, URZ ;  /* 0x000000ff05077290 */ /* 0x000fe2000fffe1ff */
[----:B------:R-:W-:-:S02]  /*0cd0*/  IMAD R13, R4, UR9, R52 ;  /* 0x00000009040d7c24 */ /* 0x000fc4000f8e0234 */
[----:B------:R-:W-:Y:S02]  /*0ce0*/  IMAD R14, R3, UR9, R52 ;  /* 0x00000009030e7c24 */ /* 0x000fe4000f8e0234 */
[----:B------:R-:W-:Y:S02]  /*0cf0*/  VIADD R12, R12, 0x10 ;  /* 0x000000100c0c7836 */ /* 0x000fe40000000000 */
[----:B------:R-:W-:Y:S02]  /*0d00*/  VIADD R8, R8, 0x10 ;  /* 0x0000001008087836 */ /* 0x000fe40000000000 */
[----:B------:R-:W-:Y:S02]  /*0d10*/  VIADD R13, R13, 0x10 ;  /* 0x000000100d0d7836 */ /* 0x000fe40000000000 */
[----:B-123--:R-:W-:-:S07]  /*0d20*/  VIADD R14, R14, 0x10 ;  /* 0x000000100e0e7836 */ /* 0x00efce0000000000 */
.L_x_1:
[C---:B------:R-:W-:Y:S01]  /*0d30*/  LOP3.LUT R19, R59.reuse, 0x7ff0, RZ, 0xc0, !PT ;  /* 0x00007ff03b137812 */ /* 0x040fe200078ec0ff */
[----:B------:R-:W-:Y:S01]  /*0d40*/  VIADD R52, R52, 0x10 ;  /* 0x0000001034347836 */ /* 0x000fe20000000000 */
[----:B------:R-:W-:Y:S01]  /*0d50*/  LOP3.LUT R75, R0, 0xf, RZ, 0xc0, !PT ;  /* 0x0000000f004b7812 */ /* 0x000fe200078ec0ff */
[----:B------:R-:W-:Y:S01]  /*0d60*/  VIADD R54, R59, 0x100 ;  /* 0x000001003b367836 */ /* 0x000fe20000000000 */
[----:B------:R-:W-:Y:S01]  /*0d70*/  LOP3.LUT R56, R19, 0xf, R0, 0xf8, !PT ;  /* 0x0000000f13387812 */ /* 0x000fe200078ef800 */
[----:B------:R-:W-:Y:S01]  /*0d80*/  IMAD.MOV.U32 R0, RZ, RZ, R11 ;  /* 0x000000ffff007224 */ /* 0x000fe200078e000b */
[----:B------:R-:W-:Y:S01]  /*0d90*/  VIMNMX R18, PT, PT, R3, R52, !PT ;  /* 0x0000003403127248 */ /* 0x000fe20007fe0100 */
[----:B------:R-:W-:Y:S01]  /*0da0*/  UMOV UR9, UR10 ;  /* 0x0000000a00097c82 */ /* 0x000fe20008000000 */
[----:B------:R-:W-:Y:S01]  /*0db0*/  VIMNMX R19, PT, PT, R52, R4, !PT ;  /* 0x0000000434137248 */ /* 0x000fe20007fe0100 */
[----:B------:R-:W-:Y:S01]  /*0dc0*/  IMAD R59, R10, 0x10, R0 ;  /* 0x000000100a3b7824 */ /* 0x000fe200078e0200 */
[----:B------:R-:W-:Y:S01]  /*0dd0*/  ISETP.GE.AND P6, PT, R18, UR9, PT ;  /* 0x0000000912007c0c */ /* 0x000fe2000bfc6270 */
[----:B------:R-:W-:Y:S01]  /*0de0*/  VIADD R57, R57, 0x10 ;  /* 0x0000001039397836 */ /* 0x000fe20000000000 */
[----:B------:R-:W-:Y:S01]  /*0df0*/  ISETP.GE.AND P5, PT, R19, UR9, PT ;  /* 0x0000000913007c0c */ /* 0x000fe2000bfa6270 */
[----:B------:R-:W-:Y:S01]  /*0e00*/  VIADD R58, R59, 0x300 ;  /* 0x000003003b3a7836 */ /* 0x000fe20000000000 */
[----:B------:R-:W-:Y:S01]  /*0e10*/  VIMNMX R24, PT, PT, R52, R5, !PT ;  /* 0x0000000534187248 */ /* 0x000fe20007fe0100 */
[----:B------:R-:W-:Y:S01]  /*0e20*/  VIADD R55, R55, 0x10 ;  /* 0x0000001037377836 */ /* 0x000fe20000000000 */
[----:B------:R-:W-:Y:S01]  /*0e30*/  VIMNMX R22, PT, PT, R6, R57, !PT ;  /* 0x0000003906167248 */ /* 0x000fe20007fe0100 */
[----:B------:R-:W-:Y:S01]  /*0e40*/  VIADD R53, R53, 0x10 ;  /* 0x0000001035357836 */ /* 0x000fe20000000000 */
[----:B------:R-:W-:Y:S01]  /*0e50*/  LEA.HI R19, R58, R2, RZ, 0x1c ;  /* 0x000000023a137211 */ /* 0x000fe200078fe0ff */
[----:B------:R-:W-:Y:S01]  /*0e60*/  VIADD R51, R51, 0x10 ;  /* 0x0000001033337836 */ /* 0x000fe20000000000 */
[----:B------:R-:W-:-:S02]  /*0e70*/  ISETP.GE.AND P4, PT, R24, UR9, PT ;  /* 0x0000000918007c0c */ /* 0x000fc4000bf86270 */
[----:B------:R-:W-:Y:S02]  /*0e80*/  CS2R R36, SRZ ;  /* 0x0000000000247805 */ /* 0x000fe4000001ff00 */
[----:B------:R-:W-:Y:S01]  /*0e90*/  VIMNMX R18, PT, PT, R52, R19, !PT ;  /* 0x0000001334127248 */ /* 0x000fe20007fe0100 */
[----:B------:R-:W-:Y:S01]  /*0ea0*/  @!P6 IMAD.WIDE R24, R14, 0x8, R62 ;  /* 0x000000080e18e825 */ /* 0x000fe200078e023e */
[C---:B------:R-:W-:Y:S02]  /*0eb0*/  VIMNMX R23, PT, PT, R6.reuse, R55, !PT ;  /* 0x0000003706177248 */ /* 0x040fe40007fe0100 */
[----:B------:R-:W-:Y:S02]  /*0ec0*/  CS2R R34, SRZ ;  /* 0x0000000000227805 */ /* 0x000fe4000001ff00 */
[----:B------:R-:W-:Y:S02]  /*0ed0*/  VIMNMX R26, PT, PT, R6, R53, !PT ;  /* 0x00000035061a7248 */ /* 0x000fe40007fe0100 */
[----:B------:R-:W-:-:S02]  /*0ee0*/  CS2R R30, SRZ ;  /* 0x00000000001e7805 */ /* 0x000fc4000001ff00 */
[----:B------:R-:W-:Y:S01]  /*0ef0*/  ISETP.GE.AND P3, PT, R18, UR9, PT ;  /* 0x0000000912007c0c */ /* 0x000fe2000bf66270 */
[----:B------:R-:W2:Y:S01]  /*0f00*/  @!P6 LDG.E.64.CONSTANT R36, desc[UR16][R24.64] ;  /* 0x000000101824e981 */ /* 0x000ea2000c1e9b00 */
[----:B------:R-:W-:Y:S02]  /*0f10*/  VIMNMX R27, PT, PT, R6, R51, !PT ;  /* 0x00000033061b7248 */ /* 0x000fe40007fe0100 */
[----:B------:R-:W-:Y:S01]  /*0f20*/  ISETP.GE.AND P2, PT, R22, UR9, PT ;  /* 0x0000000916007c0c */ /* 0x000fe2000bf46270 */
[--C-:B------:R-:W-:Y:S01]  /*0f30*/  @!P4 IMAD.WIDE R18, R8, 0x8, R62.reuse ;  /* 0x000000080812c825 */ /* 0x100fe200078e023e */
[----:B------:R-:W-:Y:S02]  /*0f40*/  ISETP.GE.AND P1, PT, R23, UR9, PT ;  /* 0x0000000917007c0c */ /* 0x000fe4000bf26270 */
[----:B------:R-:W-:Y:S01]  /*0f50*/  ISETP.GE.AND P0, PT, R26, UR9, PT ;  /* 0x000000091a007c0c */ /* 0x000fe2000bf06270 */
[----:B------:R-:W-:Y:S01]  /*0f60*/  @!P5 IMAD.WIDE R22, R13, 0x8, R62 ;  /* 0x000000080d16d825 */ /* 0x000fe200078e023e */
[----:B------:R-:W-:-:S02]  /*0f70*/  ISETP.GE.AND P6, PT, R27, UR9, PT ;  /* 0x000000091b007c0c */ /* 0x000fc4000bfc6270 */
[----:B------:R-:W-:Y:S02]  /*0f80*/  CS2R R28, SRZ ;  /* 0x00000000001c7805 */ /* 0x000fe4000001ff00 */
[----:B------:R-:W-:Y:S01]  /*0f90*/  CS2R R32, SRZ ;  /* 0x0000000000207805 */ /* 0x000fe2000001ff00 */
[----:B------:R-:W-:Y:S01]  /*0fa0*/  @!P3 IMAD.WIDE R42, R12, 0x8, R62 ;  /* 0x000000080c2ab825 */ /* 0x000fe200078e023e */
[----:B------:R0:W3:Y:S01]  /*0fb0*/  @!P5 LDG.E.64.CONSTANT R34, desc[UR16][R22.64] ;  /* 0x000000101622d981 */ /* 0x0000e2000c1e9b00 */
[----:B------:R-:W-:Y:S02]  /*0fc0*/  CS2R R72, SRZ ;  /* 0x0000000000487805 */ /* 0x000fe4000001ff00 */
[--C-:B------:R-:W-:Y:S01]  /*0fd0*/  @!P2 IMAD.WIDE R40, R49, 0x8, R60.reuse ;  /* 0x000000083128a825 */ /* 0x100fe200078e023c */
[----:B------:R1:W4:Y:S03]  /*0fe0*/  @!P4 LDG.E.64.CONSTANT R30, desc[UR16][R18.64] ;  /* 0x00000010121ec981 */ /* 0x000326000c1e9b00 */
[----:B------:R-:W-:Y:S01]  /*0ff0*/  @!P1 IMAD.WIDE R38, R48, 0x8, R60 ;  /* 0x0000000830269825 */ /* 0x000fe200078e023c */
[----:B------:R-:W5:Y:S01]  /*1000*/  @!P3 LDG.E.64.CONSTANT R28, desc[UR16][R42.64] ;  /* 0x000000102a1cb981 */ /* 0x000f62000c1e9b00 */
[----:B0-----:R-:W-:-:S02]  /*1010*/  CS2R R22, SRZ ;  /* 0x0000000000167805 */ /* 0x001fc4000001ff00 */
[--C-:B------:R-:W-:Y:S01]  /*1020*/  @!P0 IMAD.WIDE R26, R15, 0x8, R60.reuse ;  /* 0x000000080f1a8825 */ /* 0x100fe200078e023c */
[----:B------:R0:W5:Y:S01]  /*1030*/  @!P2 LDG.E.64.CONSTANT R32, desc[UR16][R40.64] ;  /* 0x000000102820a981 */ /* 0x000162000c1e9b00 */
[----:B-1----:R-:W-:Y:S02]  /*1040*/  CS2R R18, SRZ ;  /* 0x0000000000127805 */ /* 0x002fe4000001ff00 */
[----:B------:R-:W-:Y:S01]  /*1050*/  @!P6 IMAD.WIDE R24, R9, 0x8, R60 ;  /* 0x000000080918e825 */ /* 0x000fe200078e023c */
[----:B------:R1:W5:Y:S04]  /*1060*/  @!P1 LDG.E.64.CONSTANT R72, desc[UR16][R38.64] ;  /* 0x0000001026489981 */ /* 0x000368000c1e9b00 */
[----:B------:R-:W5:Y:S04]  /*1070*/  @!P0 LDG.E.64.CONSTANT R22, desc[UR16][R26.64] ;  /* 0x000000101a168981 */ /* 0x000f68000c1e9b00 */
[----:B------:R1:W5:Y:S01]  /*1080*/  @!P6 LDG.E.64.CONSTANT R18, desc[UR16][R24.64] ;  /* 0x000000101812e981 */ /* 0x000362000c1e9b00 */
[----:B------:R-:W-:Y:S01]  /*1090*/  USHF.L.U32 UR5, UR4, 0xd, URZ ;  /* 0x0000000d04057899 */ /* 0x000fe200080006ff */
[----:B0-----:R-:W-:-:S03]  /*10a0*/  VIADD R40, R59, 0x200 ;  /* 0x000002003b287836 */ /* 0x001fc60000000000 */
[----:B------:R-:W-:-:S03]  /*10b0*/  ULOP3.LUT UR8, UR5, 0x2000, URZ, 0x3c, !UPT ;  /* 0x0000200005087892 */ /* 0x000fc6000f8e3cff */
[----:B------:R-:W-:Y:S02]  /*10c0*/  UMOV UR5, UR11 ;  /* 0x0000000b00057c82 */ /* 0x000fe40008000000 */
[----:B------:R-:W-:Y:S01]  /*10d0*/  UIADD3 UR14, UPT, UPT, UR5, UR8, URZ ;  /* 0x00000008050e7290 */ /* 0x000fe2000fffe0ff */
[C---:B-1----:R-:W-:Y:S01]  /*10e0*/  LOP3.LUT R38, R75.reuse, 0xfff0, R54, 0xf8, !PT ;  /* 0x0000fff04b267812 */ /* 0x042fe200078ef836 */
[----:B------:R-:W-:Y:S01]  /*10f0*/  UIADD3 UR8, UPT, UPT, UR6, UR8, URZ ;  /* 0x0000000806087290 */ /* 0x000fe2000fffe0ff */
[----:B------:R-:W-:Y:S02]  /*1100*/  LOP3.LUT R58, R75, 0xfff0, R58, 0xf8, !PT ;  /* 0x0000fff04b3a7812 */ /* 0x000fe400078ef83a */
[----:B------:R-:W-:Y:S02]  /*1110*/  LOP3.LUT R54, R54, 0xffc0, RZ, 0xc0, !PT ;  /* 0x0000ffc036367812 */ /* 0x000fe400078ec0ff */
[----:B------:R-:W-:Y:S02]  /*1120*/  LOP3.LUT R41, R59, 0x3f, RZ, 0xc0, !PT ;  /* 0x0000003f3b297812 */ /* 0x000fe400078ec0ff */
[----:B------:R-:W-:-:S02]  /*1130*/  LOP3.LUT R75, R75, 0xfff0, R40, 0xf8, !PT ;  /* 0x0000fff04b4b7812 */ /* 0x000fc400078ef828 */
[----:B------:R-:W-:Y:S02]  /*1140*/  LEA R39, R56, UR14, 0x3 ;  /* 0x0000000e38277c11 */ /* 0x000fe4000f8e18ff */
[----:B------:R-:W-:Y:S02]  /*1150*/  LEA R25, R38, UR14, 0x3 ;  /* 0x0000000e26197c11 */ /* 0x000fe4000f8e18ff */
[----:B------:R-:W-:Y:S02]  /*1160*/  LOP3.LUT R54, R54, 0x3f, R59, 0xf8, !PT ;  /* 0x0000003f36367812 */ /* 0x000fe400078ef83b */
[----:B------:R-:W-:Y:S02]  /*1170*/  LOP3.LUT R40, R41, 0xffc0, R40, 0xf8, !PT ;  /* 0x0000ffc029287812 */ /* 0x000fe400078ef828 */
[----:B------:R-:W-:Y:S02]  /*1180*/  LEA R75, R75, UR14, 0x3 ;  /* 0x0000000e4b4b7c11 */ /* 0x000fe4000f8e18ff */
[----:B------:R-:W-:-:S02]  /*1190*/  LEA R27, R58, UR14, 0x3 ;  /* 0x0000000e3a1b7c11 */ /* 0x000fc4000f8e18ff */
[----:B------:R-:W-:Y:S02]  /*11a0*/  LEA R41, R59, UR8, 0x3 ;  /* 0x000000083b297c11 */ /* 0x000fe4000f8e18ff */
[----:B------:R-:W-:Y:S02]  /*11b0*/  LEA R93, R54, UR8, 0x3 ;  /* 0x00000008365d7c11 */ /* 0x000fe4000f8e18ff */
[----:B------:R-:W-:Y:S02]  /*11c0*/  LEA R58, R40, UR8, 0x3 ;  /* 0x00000008283a7c11 */ /* 0x000fe4000f8e18ff */
[----:B------:R-:W-:Y:S01]  /*11d0*/  LEA R74, R50, UR8, 0x3 ;  /* 0x00000008324a7c11 */ /* 0x000fe2000f8e18ff */
[----:B------:R-:W-:Y:S02]  /*11e0*/  ULEA UR14, UR4, UR5, 0xd ;  /* 0x00000005040e7291 */ /* 0x000fe4000f8e68ff */
[----:B------:R-:W-:-:S04]  /*11f0*/  ULEA UR15, UR4, UR6, 0xd ;  /* 0x00000006040f7291 */ /* 0x000fc8000f8e68ff */
[----:B------:R-:W-:Y:S02]  /*1200*/  LEA R56, R10, UR14, 0x9 ;  /* 0x0000000e0a387c11 */ /* 0x000fe4000f8e48ff */
[----:B------:R-:W-:Y:S01]  /*1210*/  LEA R54, R0, UR15, 0x5 ;  /* 0x0000000f00367c11 */ /* 0x000fe2000f8e28ff */
[----:B--2---:R-:W-:Y:S04]  /*1220*/  STS.64 [R39], R36 ;  /* 0x0000002427007388 */ /* 0x004fe80000000a00 */
[----:B---3--:R-:W-:Y:S04]  /*1230*/  STS.64 [R25], R34 ;  /* 0x0000002219007388 */ /* 0x008fe80000000a00 */
[----:B----4-:R-:W-:Y:S04]  /*1240*/  STS.64 [R75], R30 ;  /* 0x0000001e4b007388 */ /* 0x010fe80000000a00 */
[----:B-----5:R-:W-:Y:S04]  /*1250*/  STS.64 [R27], R28 ;  /* 0x0000001c1b007388 */ /* 0x020fe80000000a00 */
[----:B------:R-:W-:Y:S04]  /*1260*/  STS.64 [R41], R32 ;  /* 0x0000002029007388 */ /* 0x000fe80000000a00 */
[----:B------:R-:W-:Y:S04]  /*1270*/  STS.64 [R93], R72 ;  /* 0x000000485d007388 */ /* 0x000fe80000000a00 */
[----:B------:R-:W-:Y:S04]  /*1280*/  STS.64 [R58], R22 ;  /* 0x000000163a007388 */ /* 0x000fe80000000a00 */
[----:B------:R-:W-:Y:S01]  /*1290*/  STS.64 [R74], R18 ;  /* 0x000000124a007388 */ /* 0x000fe20000000a00 */
[----:B------:R-:W-:Y:S06]  /*12a0*/  BAR.SYNC.DEFER_BLOCKING 0x0 ;  /* 0x0000000000007b1d */ /* 0x000fec0000010000 */
[----:B------:R-:W-:Y:S04]  /*12b0*/  LDS.128 R28, [R54] ;  /* 0x00000000361c7984 */ /* 0x000fe80000000c00 */
[----:B------:R-:W0:Y:S04]  /*12c0*/  LDS.128 R40, [R56+0x80] ;  /* 0x0000800038287984 */ /* 0x000e280000000c00 */
[----:B------:R-:W1:Y:S04]  /*12d0*/  LDS.128 R24, [R56] ;  /* 0x0000000038187984 */ /* 0x000e680000000c00 */
[----:B------:R-:W2:Y:S04]  /*12e0*/  LDS.128 R36, [R54+0x10] ;  /* 0x0000100036247984 */ /* 0x000ea80000000c00 */
[----:B------:R-:W3:Y:S01]  /*12f0*/  LDS.128 R32, [R56+0x100] ;  /* 0x0001000038207984 */ /* 0x000ee20000000c00 */
[----:B0-----:R-:W-:-:S03]  /*1300*/  DFMA R72, R40, R28, R16 ;  /* 0x0000001c2848722b */ /* 0x001fc60000000010 */
[----:B------:R-:W0:Y:S01]  /*1310*/  LDS.128 R16, [R56+0x180] ;  /* 0x0001800038107984 */ /* 0x000e220000000c00 */
[----:B------:R-:W-:Y:S02]  /*1320*/  DFMA R76, R40, R30, R76 ;  /* 0x0000001e284c722b */ /* 0x000fe4000000004c */
[C---:B-1----:R-:W-:Y:S02]  /*1330*/  DFMA R86, R24.reuse, R28, R86 ;  /* 0x0000001c1856722b */ /* 0x042fe40000000056 */
[C---:B------:R-:W-:Y:S02]  /*1340*/  DFMA R90, R24.reuse, R30, R90 ;  /* 0x0000001e185a722b */ /* 0x040fe4000000005a */
[-C--:B--2---:R-:W-:Y:S02]  /*1350*/  DFMA R88, R24, R36.reuse, R88 ;  /* 0x000000241858722b */ /* 0x084fe40000000058 */
[C---:B------:R-:W-:Y:S02]  /*1360*/  DFMA R80, R40.reuse, R36, R80 ;  /* 0x000000242850722b */ /* 0x040fe40000000050 */
[----:B------:R-:W-:-:S02]  /*1370*/  DFMA R82, R40, R38, R82 ;  /* 0x000000262852722b */ /* 0x000fc40000000052 */
[----:B------:R-:W-:Y:S02]  /*1380*/  DFMA R24, R24, R38, R84 ;  /* 0x000000261818722b */ /* 0x000fe40000000054 */
[C---:B---3--:R-:W-:Y:S02]  /*1390*/  DFMA R74, R32.reuse, R30, R44 ;  /* 0x0000001e204a722b */ /* 0x048fe4000000002c */
[C---:B------:R-:W-:Y:S02]  /*13a0*/  DFMA R40, R32.reuse, R36, R46 ;  /* 0x000000242028722b */ /* 0x040fe4000000002e */
[C---:B------:R-:W-:Y:S01]  /*13b0*/  DFMA R84, R32.reuse, R28, R20 ;  /* 0x0000001c2054722b */ /* 0x040fe20000000014 */
[----:B------:R-:W1:Y:S04]  /*13c0*/  LDS.128 R44, [R54+0x200] ;  /* 0x00020000362c7984 */ /* 0x000e680000000c00 */
[----:B------:R-:W2:Y:S01]  /*13d0*/  LDS.128 R20, [R54+0x210] ;  /* 0x0002100036147984 */ /* 0x000ea20000000c00 */
[----:B------:R-:W-:-:S02]  /*13e0*/  DFMA R32, R32, R38, R78 ;  /* 0x000000262020722b */ /* 0x000fc4000000004e */
[C---:B0-----:R-:W-:Y:S02]  /*13f0*/  DFMA R64, R16.reuse, R28, R64 ;  /* 0x0000001c1040722b */ /* 0x041fe40000000040 */
[C---:B------:R-:W-:Y:S02]  /*1400*/  DFMA R30, R16.reuse, R30, R66 ;  /* 0x0000001e101e722b */ /* 0x040fe40000000042 */
[C---:B------:R-:W-:Y:S02]  /*1410*/  DFMA R68, R16.reuse, R36, R68 ;  /* 0x000000241044722b */ /* 0x040fe40000000044 */
[----:B------:R-:W-:Y:S01]  /*1420*/  DFMA R16, R16, R38, R70 ;  /* 0x000000261010722b */ /* 0x000fe20000000046 */
[----:B------:R-:W-:Y:S01]  /*1430*/  LDS.128 R36, [R54+0x410] ;  /* 0x0004100036247984 */ /* 0x000fe20000000c00 */
[C---:B-1----:R-:W-:Y:S02]  /*1440*/  DFMA R86, R44.reuse, R26, R86 ;  /* 0x0000001a2c56722b */ /* 0x042fe40000000056 */
[----:B------:R-:W-:-:S02]  /*1450*/  DFMA R72, R44, R42, R72 ;  /* 0x0000002a2c48722b */ /* 0x000fc40000000048 */
[C---:B------:R-:W-:Y:S02]  /*1460*/  DFMA R66, R44.reuse, R34, R84 ;  /* 0x000000222c42722b */ /* 0x040fe40000000054 */
[----:B------:R-:W-:Y:S02]  /*1470*/  DFMA R64, R44, R18, R64 ;  /* 0x000000122c40722b */ /* 0x000fe40000000040 */
[-C--:B------:R-:W-:Y:S02]  /*1480*/  DFMA R90, R26, R46.reuse, R90 ;  /* 0x0000002e1a5a722b */ /* 0x080fe4000000005a */
[-C--:B------:R-:W-:Y:S02]  /*1490*/  DFMA R76, R42, R46.reuse, R76 ;  /* 0x0000002e2a4c722b */ /* 0x080fe4000000004c */
[-C--:B------:R-:W-:Y:S02]  /*14a0*/  DFMA R74, R34, R46.reuse, R74 ;  /* 0x0000002e224a722b */ /* 0x080fe4000000004a */
[----:B------:R-:W-:-:S02]  /*14b0*/  DFMA R70, R18, R46, R30 ;  /* 0x0000002e1246722b */ /* 0x000fc4000000001e */
[----:B--2---:R-:W-:Y:S01]  /*14c0*/  DFMA R88, R20, R26, R88 ;  /* 0x0000001a1458722b */ /* 0x004fe20000000058 */
[----:B------:R-:W-:Y:S01]  /*14d0*/  LDS.128 R28, [R54+0x400] ;  /* 0x00040000361c7984 */ /* 0x000fe20000000c00 */
[----:B------:R-:W-:Y:S02]  /*14e0*/  DFMA R44, R26, R22, R24 ;  /* 0x000000161a2c722b */ /* 0x000fe40000000018 */
[----:B------:R-:W-:Y:S01]  /*14f0*/  DFMA R80, R20, R42, R80 ;  /* 0x0000002a1450722b */ /* 0x000fe20000000050 */
[----:B------:R-:W0:Y:S01]  /*1500*/  LDS.128 R24, [R56+0x10] ;  /* 0x0000100038187984 */ /* 0x000e220000000c00 */
[----:B------:R-:W-:Y:S02]  /*1510*/  DFMA R82, R42, R22, R82 ;  /* 0x000000162a52722b */ /* 0x000fe40000000052 */
[----:B------:R-:W-:Y:S02]  /*1520*/  DFMA R46, R20, R34, R40 ;  /* 0x00000022142e722b */ /* 0x000fe40000000028 */
[----:B------:R-:W-:Y:S01]  /*1530*/  DFMA R78, R34, R22, R32 ;  /* 0x00000016224e722b */ /* 0x000fe20000000020 */
[----:B------:R-:W1:Y:S04]  /*1540*/  LDS.128 R40, [R56+0x90] ;  /* 0x0000900038287984 */ /* 0x000e680000000c00 */
[----:B------:R-:W2:Y:S01]  /*1550*/  LDS.128 R32, [R56+0x110] ;  /* 0x0001100038207984 */ /* 0x000ea20000000c00 */
[----:B------:R-:W-:-:S02]  /*1560*/  DFMA R68, R20, R18, R68 ;  /* 0x000000121444722b */ /* 0x000fc40000000044 */
[----:B------:R-:W-:Y:S01]  /*1570*/  DFMA R84, R18, R22, R16 ;  /* 0x000000161254722b */ /* 0x000fe20000000010 */
[----:B------:R-:W3:Y:S04]  /*1580*/  LDS.128 R16, [R56+0x190] ;  /* 0x0001900038107984 */ /* 0x000ee80000000c00 */
[----:B------:R-:W4:Y:S01]  /*1590*/  LDS.128 R20, [R54+0x610] ;  /* 0x0006100036147984 */ /* 0x000f220000000c00 */
[C---:B0-----:R-:W-:Y:S02]  /*15a0*/  DFMA R86, R24.reuse, R28, R86 ;  /* 0x0000001c1856722b */ /* 0x041fe40000000056 */
[C---:B------:R-:W-:Y:S02]  /*15b0*/  DFMA R90, R24.reuse, R30, R90 ;  /* 0x0000001e185a722b */ /* 0x040fe4000000005a */
[----:B------:R-:W-:-:S02]  /*15c0*/  DFMA R88, R24, R36, R88 ;  /* 0x000000241858722b */ /* 0x000fc40000000058 */
[C---:B-1----:R-:W-:Y:S02]  /*15d0*/  DFMA R72, R40.reuse, R28, R72 ;  /* 0x0000001c2848722b */ /* 0x042fe40000000048 */
[C---:B------:R-:W-:Y:S02]  /*15e0*/  DFMA R76, R40.reuse, R30, R76 ;  /* 0x0000001e284c722b */ /* 0x040fe4000000004c */
[C---:B------:R-:W-:Y:S02]  /*15f0*/  DFMA R80, R40.reuse, R36, R80 ;  /* 0x000000242850722b */ /* 0x040fe40000000050 */
[-C--:B------:R-:W-:Y:S02]  /*1600*/  DFMA R82, R40, R38.reuse, R82 ;  /* 0x000000262852722b */ /* 0x080fe40000000052 */
[----:B------:R-:W-:Y:S02]  /*1610*/  DFMA R24, R24, R38, R44 ;  /* 0x000000261818722b */ /* 0x000fe4000000002c */
[C---:B--2---:R-:W-:Y:S01]  /*1620*/  DFMA R40, R32.reuse, R36, R46 ;  /* 0x000000242028722b */ /* 0x044fe2000000002e */
[----:B------:R-:W0:Y:S01]  /*1630*/  LDS.128 R44, [R54+0x600] ;  /* 0x00060000362c7984 */ /* 0x000e220000000c00 */
[----:B------:R-:W-:-:S02]  /*1640*/  DFMA R66, R32, R28, R66 ;  /* 0x0000001c2042722b */ /* 0x000fc40000000042 */
[----:B---3--:R-:W-:Y:S02]  /*1650*/  DFMA R64, R16, R28, R64 ;  /* 0x0000001c1040722b */ /* 0x008fe40000000040 */
[C---:B------:R-:W-:Y:S02]  /*1660*/  DFMA R74, R32.reuse, R30, R74 ;  /* 0x0000001e204a722b */ /* 0x040fe4000000004a */
[----:B------:R-:W-:Y:S02]  /*1670*/  DFMA R78, R32, R38, R78 ;  /* 0x00000026204e722b */ /* 0x000fe4000000004e */
[C---:B------:R-:W-:Y:S02]  /*1680*/  DFMA R70, R16.reuse, R30, R70 ;  /* 0x0000001e1046722b */ /* 0x040fe40000000046 */
[C---:B------:R-:W-:Y:S01]  /*1690*/  DFMA R68, R16.reuse, R36, R68 ;  /* 0x000000241044722b */ /* 0x040fe20000000044 */
[----:B------:R-:W-:Y:S01]  /*16a0*/  LDS.128 R28, [R54+0x800] ;  /* 0x00080000361c7984 */ /* 0x000fe20000000c00 */
[----:B------:R-:W-:-:S02]  /*16b0*/  DFMA R84, R16, R38, R84 ;  /* 0x000000261054722b */ /* 0x000fc40000000054 */
[----:B----4-:R-:W-:Y:S01]  /*16c0*/  DFMA R88, R20, R26, R88 ;  /* 0x0000001a1458722b */ /* 0x010fe20000000058 */
[----:B------:R-:W-:Y:S01]  /*16d0*/  LDS.128 R36, [R54+0x810] ;  /* 0x0008100036247984 */ /* 0x000fe20000000c00 */
[----:B------:R-:W-:Y:S02]  /*16e0*/  DFMA R16, R26, R22, R24 ;  /* 0x000000161a10722b */ /* 0x000fe40000000018 */
[----:B------:R-:W-:Y:S02]  /*16f0*/  DFMA R80, R20, R42, R80 ;  /* 0x0000002a1450722b */ /* 0x000fe40000000050 */
[-C--:B------:R-:W-:Y:S02]  /*1700*/  DFMA R82, R42, R22.reuse, R82 ;  /* 0x000000162a52722b */ /* 0x080fe40000000052 */
[----:B------:R-:W-:Y:S02]  /*1710*/  DFMA R78, R34, R22, R78 ;  /* 0x00000016224e722b */ /* 0x000fe4000000004e */
[----:B0-----:R-:W-:-:S02]  /*1720*/  DFMA R86, R44, R26, R86 ;  /* 0x0000001a2c56722b */ /* 0x001fc40000000056 */
[----:B------:R-:W-:Y:S02]  /*1730*/  DFMA R90, R26, R46, R90 ;  /* 0x0000002e1a5a722b */ /* 0x000fe4000000005a */
[C---:B------:R-:W-:Y:S01]  /*1740*/  DFMA R72, R44.reuse, R42, R72 ;  /* 0x0000002a2c48722b */ /* 0x040fe20000000048 */
[----:B------:R-:W0:Y:S01]  /*1750*/  LDS.128 R24, [R56+0x20] ;  /* 0x0000200038187984 */ /* 0x000e220000000c00 */
[C---:B------:R-:W-:Y:S02]  /*1760*/  DFMA R66, R44.reuse, R34, R66 ;  /* 0x000000222c42722b */ /* 0x040fe40000000042 */
[----:B------:R-:W-:Y:S02]  /*1770*/  DFMA R64, R44, R18, R64 ;  /* 0x000000122c40722b */ /* 0x000fe40000000040 */
[----:B------:R-:W-:Y:S02]  /*1780*/  DFMA R76, R42, R46, R76 ;  /* 0x0000002e2a4c722b */ /* 0x000fe4000000004c */
[----:B------:R-:W-:-:S02]  /*1790*/  DFMA R44, R20, R34, R40 ;  /* 0x00000022142c722b */ /* 0x000fc40000000028 */
[-C--:B------:R-:W-:Y:S01]  /*17a0*/  DFMA R74, R34, R46.reuse, R74 ;  /* 0x0000002e224a722b */ /* 0x080fe2000000004a */
[----:B------:R-:W1:Y:S04]  /*17b0*/  LDS.128 R40, [R56+0xa0] ;  /* 0x0000a00038287984 */ /* 0x000e680000000c00 */
[----:B------:R-:W2:Y:S01]  /*17c0*/  LDS.128 R32, [R56+0x120] ;  /* 0x0001200038207984 */ /* 0x000ea20000000c00 */
[----:B------:R-:W-:Y:S02]  /*17d0*/  DFMA R70, R18, R46, R70 ;  /* 0x0000002e1246722b */ /* 0x000fe40000000046 */
[----:B------:R-:W-:Y:S02]  /*17e0*/  DFMA R68, R20, R18, R68 ;  /* 0x000000121444722b */ /* 0x000fe40000000044 */
[----:B------:R-:W-:Y:S01]  /*17f0*/  DFMA R84, R18, R22, R84 ;  /* 0x000000161254722b */ /* 0x000fe20000000054 */
[----:B------:R-:W3:Y:S01]  /*1800*/  LDS.128 R20, [R54+0xa10] ;  /* 0x000a100036147984 */ /* 0x000ee20000000c00 */
[----:B0-----:R-:W-:-:S02]  /*1810*/  DFMA R86, R24, R28, R86 ;  /* 0x0000001c1856722b */ /* 0x001fc40000000056 */
[C---:B------:R-:W-:Y:S02]  /*1820*/  DFMA R90, R24.reuse, R30, R90 ;  /* 0x0000001e185a722b */ /* 0x040fe4000000005a */
[C---:B------:R-:W-:Y:S02]  /*1830*/  DFMA R88, R24.reuse, R36, R88 ;  /* 0x000000241858722b */ /* 0x040fe40000000058 */
[----:B------:R-:W-:Y:S01]  /*1840*/  DFMA R24, R24, R38, R16 ;  /* 0x000000261818722b */ /* 0x000fe20000000010 */
[----:B------:R-:W0:Y:S01]  /*1850*/  LDS.128 R16, [R56+0x1a0] ;  /* 0x0001a00038107984 */ /* 0x000e220000000c00 */
[C---:B-1----:R-:W-:Y:S02]  /*1860*/  DFMA R72, R40.reuse, R28, R72 ;  /* 0x0000001c2848722b */ /* 0x042fe40000000048 */
[C---:B------:R-:W-:Y:S02]  /*1870*/  DFMA R76, R40.reuse, R30, R76 ;  /* 0x0000001e284c722b */ /* 0x040fe4000000004c */
[----:B------:R-:W-:-:S02]  /*1880*/  DFMA R80, R40, R36, R80 ;  /* 0x000000242850722b */ /* 0x000fc40000000050 */
[----:B------:R-:W-:Y:S02]  /*1890*/  DFMA R82, R40, R38, R82 ;  /* 0x000000262852722b */ /* 0x000fe40000000052 */
[C---:B--2---:R-:W-:Y:S01]  /*18a0*/  DFMA R40, R32.reuse, R36, R44 ;  /* 0x000000242028722b */ /* 0x044fe2000000002c */
[----:B------:R-:W1:Y:S01]  /*18b0*/  LDS.128 R44, [R54+0xa00] ;  /* 0x000a0000362c7984 */ /* 0x000e620000000c00 */
[C---:B------:R-:W-:Y:S02]  /*18c0*/  DFMA R66, R32.reuse, R28, R66 ;  /* 0x0000001c2042722b */ /* 0x040fe40000000042 */
[C---:B------:R-:W-:Y:S02]  /*18d0*/  DFMA R74, R32.reuse, R30, R74 ;  /* 0x0000001e204a722b */ /* 0x040fe4000000004a */
[----:B------:R-:W-:Y:S02]  /*18e0*/  DFMA R78, R32, R38, R78 ;  /* 0x00000026204e722b */ /* 0x000fe4000000004e */
[----:B---3--:R-:W-:-:S02]  /*18f0*/  DFMA R88, R20, R26, R88 ;  /* 0x0000001a1458722b */ /* 0x008fc40000000058 */
[----:B------:R-:W-:Y:S02]  /*1900*/  DFMA R80, R20, R42, R80 ;  /* 0x0000002a1450722b */ /* 0x000fe40000000050 */
[-C--:B------:R-:W-:Y:S02]  /*1910*/  DFMA R82, R42, R22.reuse, R82 ;  /* 0x000000162a52722b */ /* 0x080fe40000000052 */
[----:B------:R-:W-:Y:S02]  /*1920*/  DFMA R78, R34, R22, R78 ;  /* 0x00000016224e722b */ /* 0x000fe4000000004e */
[C---:B0-----:R-:W-:Y:S02]  /*1930*/  DFMA R64, R16.reuse, R28, R64 ;  /* 0x0000001c1040722b */ /* 0x041fe40000000040 */
[C---:B------:R-:W-:Y:S02]  /*1940*/  DFMA R70, R16.reuse, R30, R70 ;  /* 0x0000001e1046722b */ /* 0x040fe40000000046 */
[C---:B------:R-:W-:Y:S01]  /*1950*/  DFMA R68, R16.reuse, R36, R68 ;  /* 0x000000241044722b */ /* 0x040fe20000000044 */
[----:B------:R-:W-:Y:S01]  /*1960*/  LDS.128 R28, [R54+0xc00] ;  /* 0x000c0000361c7984 */ /* 0x000fe20000000c00 */
[----:B------:R-:W-:-:S02]  /*1970*/  DFMA R84, R16, R38, R84 ;  /* 0x000000261054722b */ /* 0x000fc40000000054 */
[----:B------:R-:W-:Y:S01]  /*1980*/  DFMA R16, R26, R22, R24 ;  /* 0x000000161a10722b */ /* 0x000fe20000000018 */
[----:B------:R-:W-:Y:S01]  /*1990*/  LDS.128 R36, [R54+0xc10] ;  /* 0x000c100036247984 */ /* 0x000fe20000000c00 */
[----:B-1----:R-:W-:Y:S02]  /*19a0*/  DFMA R86, R44, R26, R86 ;  /* 0x0000001a2c56722b */ /* 0x002fe40000000056 */
[----:B------:R-:W-:Y:S01]  /*19b0*/  DFMA R90, R26, R46, R90 ;  /* 0x0000002e1a5a722b */ /* 0x000fe2000000005a */
[----:B------:R-:W0:Y:S01]  /*19c0*/  LDS.128 R24, [R56+0x30] ;  /* 0x0000300038187984 */ /* 0x000e220000000c00 */
[C---:B------:R-:W-:Y:S02]  /*19d0*/  DFMA R72, R44.reuse, R42, R72 ;  /* 0x0000002a2c48722b */ /* 0x040fe40000000048 */
[C---:B------:R-:W-:Y:S02]  /*19e0*/  DFMA R66, R44.reuse, R34, R66 ;  /* 0x000000222c42722b */ /* 0x040fe40000000042 */
[----:B------:R-:W-:-:S02]  /*19f0*/  DFMA R64, R44, R18, R64 ;  /* 0x000000122c40722b */ /* 0x000fc40000000040 */
[----:B------:R-:W-:Y:S02]  /*1a00*/  DFMA R76, R42, R46, R76 ;  /* 0x0000002e2a4c722b */ /* 0x000fe4000000004c */
[----:B------:R-:W-:Y:S02]  /*1a10*/  DFMA R44, R20, R34, R40 ;  /* 0x00000022142c722b */ /* 0x000fe40000000028 */
[-C--:B------:R-:W-:Y:S01]  /*1a20*/  DFMA R74, R34, R46.reuse, R74 ;  /* 0x0000002e224a722b */ /* 0x080fe2000000004a */
[----:B------:R-:W1:Y:S04]  /*1a30*/  LDS.128 R40, [R56+0xb0] ;  /* 0x0000b00038287984 */ /* 0x000e680000000c00 */
[----:B------:R-:W2:Y:S01]  /*1a40*/  LDS.128 R32, [R56+0x130] ;  /* 0x0001300038207984 */ /* 0x000ea20000000c00 */
[----:B------:R-:W-:-:S02]  /*1a50*/  DFMA R70, R18, R46, R70 ;  /* 0x0000002e1246722b */ /* 0x000fc40000000046 */
[----:B------:R-:W-:Y:S02]  /*1a60*/  DFMA R68, R20, R18, R68 ;  /* 0x000000121444722b */ /* 0x000fe40000000044 */
[----:B------:R-:W-:Y:S01]  /*1a70*/  DFMA R84, R18, R22, R84 ;  /* 0x000000161254722b */ /* 0x000fe20000000054 */
[----:B------:R-:W3:Y:S01]  /*1a80*/  LDS.128 R20, [R54+0xe10] ;  /* 0x000e100036147984 */ /* 0x000ee20000000c00 */
[C---:B0-----:R-:W-:Y:S02]  /*1a90*/  DFMA R86, R24.reuse, R28, R86 ;  /* 0x0000001c1856722b */ /* 0x041fe40000000056 */
[C---:B------:R-:W-:Y:S02]  /*1aa0*/  DFMA R90, R24.reuse, R30, R90 ;  /* 0x0000001e185a722b */ /* 0x040fe4000000005a */
[C---:B------:R-:W-:Y:S02]  /*1ab0*/  DFMA R88, R24.reuse, R36, R88 ;  /* 0x000000241858722b */ /* 0x040fe40000000058 */
[----:B------:R-:W-:Y:S01]  /*1ac0*/  DFMA R24, R24, R38, R16 ;  /* 0x000000261818722b */ /* 0x000fe20000000010 */
[----:B------:R-:W0:Y:S01]  /*1ad0*/  LDS.128 R16, [R56+0x1b0] ;  /* 0x0001b00038107984 */ /* 0x000e220000000c00 */
[----:B-1----:R-:W-:-:S02]  /*1ae0*/  DFMA R72, R40, R28, R72 ;  /* 0x0000001c2848722b */ /* 0x002fc40000000048 */
[C---:B------:R-:W-:Y:S02]  /*1af0*/  DFMA R76, R40.reuse, R30, R76 ;  /* 0x0000001e284c722b */ /* 0x040fe4000000004c */
[C---:B------:R-:W-:Y:S02]  /*1b00*/  DFMA R80, R40.reuse, R36, R80 ;  /* 0x000000242850722b */ /* 0x040fe40000000050 */
[----:B------:R-:W-:Y:S02]  /*1b10*/  DFMA R82, R40, R38, R82 ;  /* 0x000000262852722b */ /* 0x000fe40000000052 */
[C---:B--2---:R-:W-:Y:S01]  /*1b20*/  DFMA R40, R32.reuse, R36, R44 ;  /* 0x000000242028722b */ /* 0x044fe2000000002c */
[----:B------:R-:W1:Y:S01]  /*1b30*/  LDS.128 R44, [R54+0xe00] ;  /* 0x000e0000362c7984 */ /* 0x000e620000000c00 */
[C---:B------:R-:W-:Y:S02]  /*1b40*/  DFMA R66, R32.reuse, R28, R66 ;  /* 0x0000001c2042722b */ /* 0x040fe40000000042 */
[----:B------:R-:W-:-:S02]  /*1b50*/  DFMA R74, R32, R30, R74 ;  /* 0x0000001e204a722b */ /* 0x000fc4000000004a */
[----:B------:R-:W-:Y:S02]  /*1b60*/  DFMA R78, R32, R38, R78 ;  /* 0x00000026204e722b */ /* 0x000fe4000000004e */
[C---:B---3--:R-:W-:Y:S02]  /*1b70*/  DFMA R88, R20.reuse, R26, R88 ;  /* 0x0000001a1458722b */ /* 0x048fe40000000058 */
[----:B------:R-:W-:Y:S02]  /*1b80*/  DFMA R80, R20, R42, R80 ;  /* 0x0000002a1450722b */ /* 0x000fe40000000050 */
[-C--:B------:R-:W-:Y:S02]  /*1b90*/  DFMA R82, R42, R22.reuse, R82 ;  /* 0x000000162a52722b */ /* 0x080fe40000000052 */
[----:B------:R-:W-:Y:S02]  /*1ba0*/  DFMA R78, R34, R22, R78 ;  /* 0x00000016224e722b */ /* 0x000fe4000000004e */
[----:B0-----:R-:W-:-:S02]  /*1bb0*/  DFMA R64, R16, R28, R64 ;  /* 0x0000001c1040722b */ /* 0x001fc40000000040 */
[C---:B------:R-:W-:Y:S02]  /*1bc0*/  DFMA R70, R16.reuse, R30, R70 ;  /* 0x0000001e1046722b */ /* 0x040fe40000000046 */
[C---:B------:R-:W-:Y:S01]  /*1bd0*/  DFMA R68, R16.reuse, R36, R68 ;  /* 0x000000241044722b */ /* 0x040fe20000000044 */
[----:B------:R-:W-:Y:S01]  /*1be0*/  LDS.128 R28, [R54+0x1000] ;  /* 0x00100000361c7984 */ /* 0x000fe20000000c00 */
[----:B------:R-:W-:Y:S02]  /*1bf0*/  DFMA R84, R16, R38, R84 ;  /* 0x000000261054722b */ /* 0x000fe40000000054 */
[----:B------:R-:W-:Y:S01]  /*1c00*/  DFMA R16, R26, R22, R24 ;  /* 0x000000161a10722b */ /* 0x000fe20000000018 */
[----:B------:R-:W-:Y:S01]  /*1c10*/  LDS.128 R36, [R54+0x1010] ;  /* 0x0010100036247984 */ /* 0x000fe20000000c00 */
[----:B-1----:R-:W-:Y:S02]  /*1c20*/  DFMA R86, R44, R26, R86 ;  /* 0x0000001a2c56722b */ /* 0x002fe40000000056 */
[----:B------:R-:W-:-:S02]  /*1c30*/  DFMA R90, R26, R46, R90 ;  /* 0x0000002e1a5a722b */ /* 0x000fc4000000005a */
[C---:B------:R-:W-:Y:S01]  /*1c40*/  DFMA R72, R44.reuse, R42, R72 ;  /* 0x0000002a2c48722b */ /* 0x040fe20000000048 */
[----:B------:R-:W0:Y:S01]  /*1c50*/  LDS.128 R24, [R56+0x40] ;  /* 0x0000400038187984 */ /* 0x000e220000000c00 */
[C---:B------:R-:W-:Y:S02]  /*1c60*/  DFMA R66, R44.reuse, R34, R66 ;  /* 0x000000222c42722b */ /* 0x040fe40000000042 */
[----:B------:R-:W-:Y:S02]  /*1c70*/  DFMA R64, R44, R18, R64 ;  /* 0x000000122c40722b */ /* 0x000fe40000000040 */
        /* <DEDUP_REMOVED lines=35> */
[----:B------:R-:W-:Y:S01]  /*1eb0*/  DFMA R90, R26, R46, R90 ;  /* 0x0000002e1a5a722b */ /* 0x000fe2000000005a */
[----:B------:R-:W0:Y:S01]  /*1ec0*/  LDS.128 R24, [R56+0x50] ;  /* 0x0000500038187984 */ /* 0x000e220000000c00 */
[----:B------:R-:W-:-:S02]  /*1ed0*/  DFMA R72, R44, R42, R72 ;  /* 0x0000002a2c48722b */ /* 0x000fc40000000048 */
        /* <DEDUP_REMOVED lines=20> */
[C---:B--2---:R-:W-:Y:S02]  /*2020*/  DFMA R40, R32.reuse, R28, R66 ;  /* 0x0000001c2028722b */ /* 0x044fe40000000042 */
[C---:B------:R-:W-:Y:S01]  /*2030*/  DFMA R66, R32.reuse, R36, R44 ;  /* 0x000000242042722b */ /* 0x040fe2000000002c */
[----:B------:R-:W1:Y:S01]  /*2040*/  LDS.128 R44, [R54+0x1600] ;  /* 0x00160000362c7984 */ /* 0x000e620000000c00 */
[----:B------:R-:W-:-:S02]  /*2050*/  DFMA R74, R32, R30, R74 ;  /* 0x0000001e204a722b */ /* 0x000fc4000000004a */
[----:B------:R-:W-:Y:S02]  /*2060*/  DFMA R78, R32, R38, R78 ;  /* 0x00000026204e722b */ /* 0x000fe4000000004e */
[C---:B---3--:R-:W-:Y:S02]  /*2070*/  DFMA R88, R20.reuse, R26, R88 ;  /* 0x0000001a1458722b */ /* 0x048fe40000000058 */
[----:B------:R-:W-:-:S04]  /*2080*/  DFMA R66, R20, R34, R66 ;  /* 0x000000221442722b */ /* 0x000fc80000000042 */
[----:B------:R-:W-:Y:S02]  /*2090*/  DFMA R78, R34, R22, R78 ;  /* 0x00000016224e722b */ /* 0x000fe4000000004e */
[C---:B0-----:R-:W-:Y:S02]  /*20a0*/  DFMA R64, R16.reuse, R28, R64 ;  /* 0x0000001c1040722b */ /* 0x041fe40000000040 */
[C---:B------:R-:W-:Y:S02]  /*20b0*/  DFMA R30, R16.reuse, R30, R70 ;  /* 0x0000001e101e722b */ /* 0x040fe40000000046 */
[C---:B------:R-:W-:Y:S02]  /*20c0*/  DFMA R68, R16.reuse, R36, R68 ;  /* 0x000000241044722b */ /* 0x040fe40000000044 */
[----:B------:R-:W-:Y:S02]  /*20d0*/  DFMA R84, R16, R38, R84 ;  /* 0x000000261054722b */ /* 0x000fe40000000054 */
[----:B------:R-:W-:Y:S01]  /*20e0*/  DFMA R80, R20, R42, R80 ;  /* 0x0000002a1450722b */ /* 0x000fe20000000050 */
[----:B------:R-:W-:Y:S01]  /*20f0*/  LDS.128 R36, [R56+0x160] ;  /* 0x0001600038247984 */ /* 0x000fe20000000c00 */
[----:B-1----:R-:W-:-:S02]  /*2100*/  DFMA R86, R44, R26, R86 ;  /* 0x0000001a2c56722b */ /* 0x002fc40000000056 */
[C---:B------:R-:W-:Y:S02]  /*2110*/  DFMA R16, R44.reuse, R42, R72 ;  /* 0x0000002a2c10722b */ /* 0x040fe40000000048 */
[C---:B------:R-:W-:Y:S02]  /*2120*/  DFMA R70, R44.reuse, R34, R40 ;  /* 0x000000222c46722b */ /* 0x040fe40000000028 */
[----:B------:R-:W-:Y:S02]  /*2130*/  DFMA R64, R44, R18, R64 ;  /* 0x000000122c40722b */ /* 0x000fe40000000040 */
[-C--:B------:R-:W-:Y:S02]  /*2140*/  DFMA R90, R26, R46.reuse, R90 ;  /* 0x0000002e1a5a722b */ /* 0x080fe4000000005a */
[----:B------:R-:W-:Y:S02]  /*2150*/  DFMA R74, R34, R46, R74 ;  /* 0x0000002e224a722b */ /* 0x000fe4000000004a */
[----:B------:R-:W-:Y:S01]  /*2160*/  DFMA R44, R26, R22, R24 ;  /* 0x000000161a2c722b */ /* 0x000fe20000000018 */
[----:B------:R-:W-:Y:S04]  /*2170*/  LDS.128 R32, [R56+0xe0] ;  /* 0x0000e00038207984 */ /* 0x000fe80000000c00 */
[----:B------:R-:W0:Y:S01]  /*2180*/  LDS.128 R24, [R54+0x1800] ;  /* 0x0018000036187984 */ /* 0x000e220000000c00 */
[----:B------:R-:W-:-:S02]  /*2190*/  DFMA R76, R42, R46, R76 ;  /* 0x0000002e2a4c722b */ /* 0x000fc4000000004c */
[----:B------:R-:W-:Y:S02]  /*21a0*/  DFMA R72, R18, R46, R30 ;  /* 0x0000002e1248722b */ /* 0x000fe4000000001e */
[----:B------:R-:W-:Y:S01]  /*21b0*/  DFMA R82, R42, R22, R82 ;  /* 0x000000162a52722b */ /* 0x000fe20000000052 */
[----:B------:R-:W-:Y:S04]  /*21c0*/  LDS.128 R28, [R54+0x1810] ;  /* 0x00181000361c7984 */ /* 0x000fe80000000c00 */
[----:B------:R-:W1:Y:S01]  /*21d0*/  LDS.128 R40, [R56+0x60] ;  /* 0x0000600038287984 */ /* 0x000e620000000c00 */
[----:B------:R-:W-:Y:S02]  /*21e0*/  DFMA R68, R20, R18, R68 ;  /* 0x000000121444722b */ /* 0x000fe40000000044 */
[----:B------:R-:W-:Y:S01]  /*21f0*/  DFMA R84, R18, R22, R84 ;  /* 0x000000161254722b */ /* 0x000fe20000000054 */
[----:B------:R-:W-:Y:S01]  /*2200*/  LDS.128 R20, [R54+0x1a10] ;  /* 0x001a100036147984 */ /* 0x000fe20000000c00 */
[----:B0-----:R-:W-:-:S03]  /*2210*/  DFMA R92, R32, R24, R16 ;  /* 0x00000018205c722b */ /* 0x001fc60000000010 */
[----:B------:R-:W0:Y:S01]  /*2220*/  LDS.128 R16, [R56+0x1e0] ;  /* 0x0001e00038107984 */ /* 0x000e220000000c00 */
[C---:B-1----:R-:W-:Y:S02]  /*2230*/  DFMA R86, R40.reuse, R24, R86 ;  /* 0x000000182856722b */ /* 0x042fe40000000056 */
[C---:B------:R-:W-:Y:S02]  /*2240*/  DFMA R90, R40.reuse, R26, R90 ;  /* 0x0000001a285a722b */ /* 0x040fe4000000005a */
[C---:B------:R-:W-:Y:S02]  /*2250*/  DFMA R88, R40.reuse, R28, R88 ;  /* 0x0000001c2858722b */ /* 0x040fe40000000058 */
[----:B------:R-:W-:Y:S01]  /*2260*/  DFMA R40, R40, R30, R44 ;  /* 0x0000001e2828722b */ /* 0x000fe2000000002c */
[----:B------:R-:W1:Y:S01]  /*2270*/  LDS.128 R44, [R54+0x1a00] ;  /* 0x001a0000362c7984 */ /* 0x000e620000000c00 */
[----:B------:R-:W-:Y:S02]  /*2280*/  DFMA R70, R36, R24, R70 ;  /* 0x000000182446722b */ /* 0x000fe40000000046 */
[----:B------:R-:W-:-:S02]  /*2290*/  DFMA R76, R32, R26, R76 ;  /* 0x0000001a204c722b */ /* 0x000fc4000000004c */
[----:B------:R-:W-:Y:S02]  /*22a0*/  DFMA R74, R36, R26, R74 ;  /* 0x0000001a244a722b */ /* 0x000fe4000000004a */
[C---:B------:R-:W-:Y:S02]  /*22b0*/  DFMA R80, R32.reuse, R28, R80 ;  /* 0x0000001c2050722b */ /* 0x040fe40000000050 */
[----:B------:R-:W-:Y:S02]  /*22c0*/  DFMA R82, R32, R30, R82 ;  /* 0x0000001e2052722b */ /* 0x000fe40000000052 */
[C---:B------:R-:W-:Y:S02]  /*22d0*/  DFMA R66, R36.reuse, R28, R66 ;  /* 0x0000001c2442722b */ /* 0x040fe40000000042 */
[----:B------:R-:W-:Y:S02]  /*22e0*/  DFMA R78, R36, R30, R78 ;  /* 0x0000001e244e722b */ /* 0x000fe4000000004e */
[----:B0-----:R-:W-:-:S02]  /*22f0*/  DFMA R24, R16, R24, R64 ;  /* 0x000000181018722b */ /* 0x001fc40000000040 */
[C---:B------:R-:W-:Y:S02]  /*2300*/  DFMA R72, R16.reuse, R26, R72 ;  /* 0x0000001a1048722b */ /* 0x040fe40000000048 */
[C---:B------:R-:W-:Y:S02]  /*2310*/  DFMA R32, R16.reuse, R28, R68 ;  /* 0x0000001c1020722b */ /* 0x040fe40000000044 */
[----:B------:R-:W-:Y:S01]  /*2320*/  DFMA R84, R16, R30, R84 ;  /* 0x0000001e1054722b */ /* 0x000fe20000000054 */
[----:B------:R-:W-:Y:S01]  /*2330*/  LDS.128 R28, [R54+0x1c00] ;  /* 0x001c0000361c7984 */ /* 0x000fe20000000c00 */
[C---:B-1----:R-:W-:Y:S02]  /*2340*/  DFMA R64, R44.reuse, R38, R70 ;  /* 0x000000262c40722b */ /* 0x042fe40000000046 */
[C---:B------:R-:W-:Y:S02]  /*2350*/  DFMA R86, R44.reuse, R42, R86 ;  /* 0x0000002a2c56722b */ /* 0x040fe40000000056 */
[----:B------:R-:W-:-:S02]  /*2360*/  DFMA R92, R44, R34, R92 ;  /* 0x000000222c5c722b */ /* 0x000fc4000000005c */
[----:B------:R-:W-:Y:S02]  /*2370*/  DFMA R68, R44, R18, R24 ;  /* 0x000000122c44722b */ /* 0x000fe40000000018 */
[-C--:B------:R-:W-:Y:S01]  /*2380*/  DFMA R90, R42, R46.reuse, R90 ;  /* 0x0000002e2a5a722b */ /* 0x080fe2000000005a */
[----:B------:R-:W0:Y:S01]  /*2390*/  LDS.128 R24, [R56+0x70] ;  /* 0x0000700038187984 */ /* 0x000e220000000c00 */
[-C--:B------:R-:W-:Y:S02]  /*23a0*/  DFMA R76, R34, R46.reuse, R76 ;  /* 0x0000002e224c722b */ /* 0x080fe4000000004c */
[-C--:B------:R-:W-:Y:S02]  /*23b0*/  DFMA R74, R38, R46.reuse, R74 ;  /* 0x0000002e264a722b */ /* 0x080fe4000000004a */
[----:B------:R-:W-:Y:S01]  /*23c0*/  DFMA R70, R18, R46, R72 ;  /* 0x0000002e1246722b */ /* 0x000fe20000000048 */
[----:B------:R-:W1:Y:S01]  /*23d0*/  LDS.128 R44, [R54+0x1c10] ;  /* 0x001c1000362c7984 */ /* 0x000e620000000c00 */
[----:B------:R-:W-:-:S02]  /*23e0*/  DFMA R88, R20, R42, R88 ;  /* 0x0000002a1458722b */ /* 0x000fc40000000058 */
[----:B------:R-:W-:Y:S02]  /*23f0*/  DFMA R36, R42, R22, R40 ;  /* 0x000000162a24722b */ /* 0x000fe40000000028 */
[----:B------:R-:W-:Y:S01]  /*2400*/  DFMA R72, R20, R18, R32 ;  /* 0x000000121448722b */ /* 0x000fe20000000020 */
[----:B------:R-:W2:Y:S01]  /*2410*/  LDS.128 R40, [R56+0xf0] ;  /* 0x0000f00038287984 */ /* 0x000ea20000000c00 */
[----:B------:R-:W-:Y:S02]  /*2420*/  DFMA R84, R18, R22, R84 ;  /* 0x000000161254722b */ /* 0x000fe40000000054 */
[----:B------:R-:W-:Y:S01]  /*2430*/  DFMA R80, R20, R34, R80 ;  /* 0x000000221450722b */ /* 0x000fe20000000050 */
[----:B------:R-:W3:Y:S01]  /*2440*/  LDS.128 R16, [R56+0x170] ;  /* 0x0001700038107984 */ /* 0x000ee20000000c00 */
[----:B------:R-:W-:Y:S02]  /*2450*/  DFMA R82, R34, R22, R82 ;  /* 0x000000162252722b */ /* 0x000fe40000000052 */
[----:B------:R-:W-:Y:S01]  /*2460*/  DFMA R66, R20, R38, R66 ;  /* 0x000000261442722b */ /* 0x000fe20000000042 */
[----:B------:R-:W-:Y:S01]  /*2470*/  LDS.128 R32, [R54+0x1e00] ;  /* 0x001e000036207984 */ /* 0x000fe20000000c00 */
[----:B------:R-:W-:-:S03]  /*2480*/  DFMA R78, R38, R22, R78 ;  /* 0x00000016264e722b */ /* 0x000fc6000000004e */
[----:B------:R-:W4:Y:S01]  /*2490*/  LDS.128 R20, [R56+0x1f0] ;  /* 0x0001f00038147984 */ /* 0x000f220000000c00 */
[C---:B0-----:R-:W-:Y:S02]  /*24a0*/  DFMA R86, R24.reuse, R28, R86 ;  /* 0x0000001c1856722b */ /* 0x041fe40000000056 */
[C---:B------:R-:W-:Y:S02]  /*24b0*/  DFMA R90, R24.reuse, R30, R90 ;  /* 0x0000001e185a722b */ /* 0x040fe4000000005a */
[C---:B-1----:R-:W-:Y:S02]  /*24c0*/  DFMA R88, R24.reuse, R44, R88 ;  /* 0x0000002c1858722b */ /* 0x042fe40000000058 */
[----:B------:R-:W-:Y:S01]  /*24d0*/  DFMA R24, R24, R46, R36 ;  /* 0x0000002e1818722b */ /* 0x000fe20000000024 */
[----:B------:R-:W0:Y:S01]  /*24e0*/  LDS.128 R36, [R54+0x1e10] ;  /* 0x001e100036247984 */ /* 0x000e220000000c00 */
[----:B------:R-:W-:Y:S01]  /*24f0*/  UIADD3 UR7, UPT, UPT, UR7, 0x1, URZ ;  /* 0x0000000107077890 */ /* 0x000fe2000fffe0ff */
[----:B--2---:R-:W-:-:S02]  /*2500*/  DFMA R76, R40, R30, R76 ;  /* 0x0000001e284c722b */ /* 0x004fc4000000004c */
[-C--:B------:R-:W-:Y:S01]  /*2510*/  DFMA R92, R40, R28.reuse, R92 ;  /* 0x0000001c285c722b */ /* 0x080fe2000000005c */
[----:B------:R-:W-:Y:S01]  /*2520*/  UISETP.NE.AND UP0, UPT, UR7, -0x1, UPT ;  /* 0xffffffff0700788c */ /* 0x000fe2000bf05270 */
[C---:B---3--:R-:W-:Y:S02]  /*2530*/  DFMA R64, R16.reuse, R28, R64 ;  /* 0x0000001c1040722b */ /* 0x048fe40000000040 */
[----:B------:R-:W-:Y:S02]  /*2540*/  DFMA R74, R16, R30, R74 ;  /* 0x0000001e104a722b */ /* 0x000fe4000000004a */
[C---:B------:R-:W-:Y:S02]  /*2550*/  DFMA R80, R40.reuse, R44, R80 ;  /* 0x0000002c2850722b */ /* 0x040fe40000000050 */
[----:B------:R-:W-:Y:S02]  /*2560*/  DFMA R82, R40, R46, R82 ;  /* 0x0000002e2852722b */ /* 0x000fe40000000052 */
[----:B----4-:R-:W-:-:S02]  /*2570*/  DFMA R68, R20, R28, R68 ;  /* 0x0000001c1444722b */ /* 0x010fc40000000044 */
[----:B------:R-:W-:Y:S02]  /*2580*/  DFMA R30, R20, R30, R70 ;  /* 0x0000001e141e722b */ /* 0x000fe40000000046 */
[C---:B------:R-:W-:Y:S02]  /*2590*/  DFMA R40, R16.reuse, R44, R66 ;  /* 0x0000002c1028722b */ /* 0x040fe40000000042 */
[----:B------:R-:W-:Y:S02]  /*25a0*/  DFMA R78, R16, R46, R78 ;  /* 0x0000002e104e722b */ /* 0x000fe4000000004e */
[C---:B------:R-:W-:Y:S02]  /*25b0*/  DFMA R72, R20.reuse, R44, R72 ;  /* 0x0000002c1448722b */ /* 0x040fe40000000048 */
[----:B------:R-:W-:Y:S01]  /*25c0*/  DFMA R70, R20, R46, R84 ;  /* 0x0000002e1446722b */ /* 0x000fe20000000054 */
[----:B------:R-:W-:Y:S01]  /*25d0*/  IMAD.U32 R28, RZ, RZ, UR9 ;  /* 0x00000009ff1c7e24 */ /* 0x000fe2000f8e00ff */
[----:B------:R-:W-:Y:S01]  /*25e0*/  DFMA R86, R32, R26, R86 ;  /* 0x0000001a2056722b */ /* 0x000fe20000000056 */
[----:B------:R-:W-:Y:S01]  /*25f0*/  IMAD.U32 R29, RZ, RZ, UR9 ;  /* 0x00000009ff1d7e24 */ /* 0x000fe2000f8e00ff */
[----:B------:R-:W-:-:S02]  /*2600*/  DFMA R90, R26, R34, R90 ;  /* 0x000000221a5a722b */ /* 0x000fc4000000005a */
[C---:B------:R-:W-:Y:S02]  /*2610*/  DFMA R20, R32.reuse, R18, R64 ;  /* 0x000000122014722b */ /* 0x040fe40000000040 */
[C---:B------:R-:W-:Y:S02]  /*2620*/  DFMA R64, R32.reuse, R22, R68 ;  /* 0x000000162040722b */ /* 0x040fe40000000044 */
[----:B------:R-:W-:Y:S02]  /*2630*/  DFMA R16, R32, R42, R92 ;  /* 0x0000002a2010722b */ /* 0x000fe4000000005c */
[----:B------:R-:W-:Y:S02]  /*2640*/  DFMA R76, R42, R34, R76 ;  /* 0x000000222a4c722b */ /* 0x000fe4000000004c */
[----:B0-----:R-:W-:Y:S02]  /*2650*/  DFMA R88, R36, R26, R88 ;  /* 0x0000001a2458722b */ /* 0x001fe40000000058 */
[----:B------:R-:W-:Y:S01]  /*2660*/  DFMA R84, R26, R38, R24 ;  /* 0x000000261a54722b */ /* 0x000fe20000000018 */
[----:B------:R-:W-:-:S02]  /*2670*/  IMAD.U32 R24, RZ, RZ, UR9 ;  /* 0x00000009ff187e24 */ /* 0x000fc4000f8e00ff */
[----:B------:R-:W-:Y:S01]  /*2680*/  IMAD.U32 R26, RZ, RZ, UR9 ;  /* 0x00000009ff1a7e24 */ /* 0x000fe2000f8e00ff */
[-C--:B------:R-:W-:Y:S02]  /*2690*/  DFMA R44, R18, R34.reuse, R74 ;  /* 0x00000022122c722b */ /* 0x080fe4000000004a */
[----:B------:R-:W-:Y:S02]  /*26a0*/  DFMA R66, R22, R34, R30 ;  /* 0x000000221642722b */ /* 0x000fe4000000001e */
[----:B------:R-:W-:Y:S02]  /*26b0*/  DFMA R80, R36, R42, R80 ;  /* 0x0000002a2450722b */ /* 0x000fe40000000050 */
[----:B------:R-:W-:Y:S02]  /*26c0*/  DFMA R82, R42, R38, R82 ;  /* 0x000000262a52722b */ /* 0x000fe40000000052 */
[----:B------:R-:W-:Y:S02]  /*26d0*/  DFMA R46, R36, R18, R40 ;  /* 0x00000012242e722b */ /* 0x000fe40000000028 */
[----:B------:R-:W-:-:S02]  /*26e0*/  DFMA R78, R18, R38, R78 ;  /* 0x00000026124e722b */ /* 0x000fc4000000004e */
[----:B------:R-:W-:Y:S02]  /*26f0*/  DFMA R68, R36, R22, R72 ;  /* 0x000000162444722b */ /* 0x000fe40000000048 */
[----:B------:R-:W-:Y:S01]  /*2700*/  DFMA R70, R22, R38, R70 ;  /* 0x000000261646722b */ /* 0x000fe20000000046 */
[----:B------:R-:W-:Y:S02]  /*2710*/  IMAD R49, R28, 0x10, R49 ;  /* 0x000000101c317824 */ /* 0x000fe400078e0231 */
[----:B------:R-:W-:Y:S02]  /*2720*/  IMAD R48, R29, 0x10, R48 ;  /* 0x000000101d307824 */ /* 0x000fe400078e0230 */
[----:B------:R-:W-:Y:S02]  /*2730*/  IMAD R15, R24, 0x10, R15 ;  /* 0x00000010180f7824 */ /* 0x000fe400078e020f */
[----:B------:R-:W-:Y:S02]  /*2740*/  IMAD R9, R26, 0x10, R9 ;  /* 0x000000101a097824 */ /* 0x000fe400078e0209 */
[----:B------:R-:W-:-:S02]  /*2750*/  VIADD R8, R8, 0x10 ;  /* 0x0000001008087836 */ /* 0x000fc40000000000 */
[----:B------:R-:W-:Y:S02]  /*2760*/  VIADD R13, R13, 0x10 ;  /* 0x000000100d0d7836 */ /* 0x000fe40000000000 */
[----:B------:R-:W-:Y:S02]  /*2770*/  VIADD R14, R14, 0x10 ;  /* 0x000000100e0e7836 */ /* 0x000fe40000000000 */
[----:B------:R-:W-:Y:S01]  /*2780*/  VIADD R12, R12, 0x10 ;  /* 0x000000100c0c7836 */ /* 0x000fe20000000000 */
[----:B------:R-:W-:Y:S01]  /*2790*/  ULOP3.LUT UR4, UR4, 0x1, URZ, 0x3c, !UPT ;  /* 0x0000000104047892 */ /* 0x000fe2000f8e3cff */
[----:B------:R-:W-:Y:S06]  /*27a0*/  BAR.SYNC.DEFER_BLOCKING 0x0 ;  /* 0x0000000000007b1d */ /* 0x000fec0000010000 */
[----:B------:R-:W-:Y:S05]  /*27b0*/  BRA.U UP0, `(.L_x_1) ;  /* 0xffffffe5005c7547 */ /* 0x000fea000b83ffff */
.L_x_0:
[----:B------:R-:W-:Y:S01]  /*27c0*/  ULEA UR5, UR4, UR5, 0xd ;  /* 0x0000000504057291 */ /* 0x000fe2000f8e68ff */
[----:B------:R-:W-:Y:S01]  /*27d0*/  IMAD R2, R10, 0x4, R2 ;  /* 0x000000040a027824 */ /* 0x000fe200078e0202 */
[----:B------:R-:W-:Y:S01]  /*27e0*/  ULEA UR4, UR4, UR6, 0xd ;  /* 0x0000000604047291 */ /* 0x000fe2000f8e68ff */
[----:B------:R-:W-:-:S03]  /*27f0*/  IMAD R7, R0, 0x4, R7 ;  /* 0x0000000400077824 */ /* 0x000fc600078e0207 */
[----:B------:R-:W-:Y:S01]  /*2800*/  LEA R4, R10, UR5, 0x9 ;  /* 0x000000050a047c11 */ /* 0x000fe2000f8e48ff */
[----:B------:R-:W-:Y:S01]  /*2810*/  VIADD R5, R7, 0x1 ;  /* 0x0000000107057836 */ /* 0x000fe20000000000 */
[----:B------:R-:W-:Y:S02]  /*2820*/  LEA R3, R0, UR4, 0x5 ;  /* 0x0000000400037c11 */ /* 0x000fe4000f8e28ff */
[----:B------:R-:W-:Y:S01]  /*2830*/  VIMNMX R0, PT, PT, R2, R7, !PT ;  /* 0x0000000702007248 */ /* 0x000fe20007fe0100 */
[----:B------:R-:W-:Y:S03]  /*2840*/  LDS.128 R24, [R4] ;  /* 0x0000000004187984 */ /* 0x000fe60000000c00 */
[----:B------:R-:W-:Y:S01]  /*2850*/  ISETP.GE.AND P2, PT, R0, UR9, PT ;  /* 0x0000000900007c0c */ /* 0x000fe2000bf46270 */
[----:B------:R-:W0:Y:S01]  /*2860*/  LDS.128 R60, [R3] ;  /* 0x00000000033c7984 */ /* 0x000e220000000c00 */
[----:B------:R-:W-:-:S03]  /*2870*/  VIMNMX R0, PT, PT, R2, R5, !PT ;  /* 0x0000000502007248 */ /* 0x000fc60007fe0100 */
[----:B------:R-:W1:Y:S01]  /*2880*/  LDS.128 R48, [R3+0x10] ;  /* 0x0000100003307984 */ /* 0x000e620000000c00 */
[----:B------:R-:W-:-:S03]  /*2890*/  ISETP.GE.AND P1, PT, R0, UR9, PT ;  /* 0x0000000900007c0c */ /* 0x000fc6000bf26270 */
[----:B------:R-:W2:Y:S04]  /*28a0*/  LDS.128 R12, [R4+0x80] ;  /* 0x00008000040c7984 */ /* 0x000ea80000000c00 */
[----:B------:R-:W3:Y:S04]  /*28b0*/  LDS.128 R72, [R4+0x100] ;  /* 0x0001000004487984 */ /* 0x000ee80000000c00 */
[----:B------:R-:W4:Y:S04]  /*28c0*/  LDS.128 R56, [R4+0x180] ;  /* 0x0001800004387984 */ /* 0x000f280000000c00 */
[----:B------:R-:W5:Y:S04]  /*28d0*/  LDS.128 R28, [R3+0x200] ;  /* 0x00020000031c7984 */ /* 0x000f680000000c00 */
[----:B------:R-:W5:Y:S04]  /*28e0*/  LDS.128 R40, [R3+0x210] ;  /* 0x0002100003287984 */ /* 0x000f680000000c00 */
[----:B------:R-:W-:Y:S04]  /*28f0*/  LDS.128 R52, [R4+0x10] ;  /* 0x0000100004347984 */ /* 0x000fe80000000c00 */
[----:B------:R-:W5:Y:S04]  /*2900*/  LDS.128 R32, [R3+0x400] ;  /* 0x0004000003207984 */ /* 0x000f680000000c00 */
[----:B------:R-:W5:Y:S01]  /*2910*/  LDS.128 R36, [R3+0x410] ;  /* 0x0004100003247984 */ /* 0x000f620000000c00 */
[----:B0-----:R-:W-:-:S02]  /*2920*/  DFMA R86, R24, R60, R86 ;  /* 0x0000003c1856722b */ /* 0x001fc40000000056 */
[C---:B------:R-:W-:Y:S02]  /*2930*/  DFMA R90, R24.reuse, R62, R90 ;  /* 0x0000003e185a722b */ /* 0x040fe4000000005a */
[C---:B-1----:R-:W-:Y:S02]  /*2940*/  DFMA R88, R24.reuse, R48, R88 ;  /* 0x000000301858722b */ /* 0x042fe40000000058 */
[----:B------:R-:W-:Y:S02]  /*2950*/  DFMA R24, R24, R50, R84 ;  /* 0x000000321818722b */ /* 0x000fe40000000054 */
[C---:B--2---:R-:W-:Y:S02]  /*2960*/  DFMA R8, R12.reuse, R60, R16 ;  /* 0x0000003c0c08722b */ /* 0x044fe40000000010 */
[C---:B------:R-:W-:Y:S01]  /*2970*/  DFMA R76, R12.reuse, R62, R76 ;  /* 0x0000003e0c4c722b */ /* 0x040fe2000000004c */
[----:B------:R-:W0:Y:S01]  /*2980*/  LDS.128 R16, [R4+0x90] ;  /* 0x0000900004107984 */ /* 0x000e220000000c00 */
[----:B------:R-:W-:-:S02]  /*2990*/  DFMA R80, R12, R48, R80 ;  /* 0x000000300c50722b */ /* 0x000fc40000000050 */
[----:B------:R-:W-:Y:S02]  /*29a0*/  DFMA R12, R12, R50, R82 ;  /* 0x000000320c0c722b */ /* 0x000fe40000000052 */
[C---:B---3--:R-:W-:Y:S02]  /*29b0*/  DFMA R92, R72.reuse, R60, R20 ;  /* 0x0000003c485c722b */ /* 0x048fe40000000014 */
[C---:B------:R-:W-:Y:S01]  /*29c0*/  DFMA R82, R72.reuse, R62, R44 ;  /* 0x0000003e4852722b */ /* 0x040fe2000000002c */
[----:B------:R-:W1:Y:S01]  /*29d0*/  LDS.128 R20, [R4+0x110] ;  /* 0x0001100004147984 */ /* 0x000e620000000c00 */
[----:B------:R-:W-:Y:S02]  /*29e0*/  DFMA R84, R72, R48, R46 ;  /* 0x000000304854722b */ /* 0x000fe4000000002e */
[C---:B----4-:R-:W-:Y:S01]  /*29f0*/  DFMA R60, R56.reuse, R60, R64 ;  /* 0x0000003c383c722b */ /* 0x050fe20000000040 */
[----:B------:R-:W2:Y:S01]  /*2a00*/  LDS.128 R44, [R4+0x190] ;  /* 0x00019000042c7984 */ /* 0x000ea20000000c00 */
[----:B------:R-:W-:-:S02]  /*2a10*/  DFMA R62, R56, R62, R66 ;  /* 0x0000003e383e722b */ /* 0x000fc40000000042 */
[----:B------:R-:W-:Y:S02]  /*2a20*/  DFMA R68, R56, R48, R68 ;  /* 0x000000303844722b */ /* 0x000fe40000000044 */
[-C--:B------:R-:W-:Y:S02]  /*2a30*/  DFMA R72, R72, R50.reuse, R78 ;  /* 0x000000324848722b */ /* 0x080fe4000000004e */
[----:B------:R-:W-:Y:S02]  /*2a40*/  DFMA R56, R56, R50, R70 ;  /* 0x000000323838722b */ /* 0x000fe40000000046 */
[----:B-----5:R-:W-:Y:S01]  /*2a50*/  DFMA R8, R28, R14, R8 ;  /* 0x0000000e1c08722b */ /* 0x020fe20000000008 */
[----:B------:R-:W3:Y:S01]  /*2a60*/  LDS.128 R48, [R3+0x600] ;  /* 0x0006000003307984 */ /* 0x000ee20000000c00 */
[----:B------:R-:W-:Y:S02]  /*2a70*/  DFMA R76, R14, R30, R76 ;  /* 0x0000001e0e4c722b */ /* 0x000fe4000000004c */
[----:B------:R-:W-:-:S02]  /*2a80*/  DFMA R80, R40, R14, R80 ;  /* 0x0000000e2850722b */ /* 0x000fc40000000050 */
[----:B------:R-:W-:Y:S01]  /*2a90*/  DFMA R64, R14, R42, R12 ;  /* 0x0000002a0e40722b */ /* 0x000fe2000000000c */
[----:B------:R-:W4:Y:S01]  /*2aa0*/  LDS.128 R12, [R3+0x610] ;  /* 0x00061000030c7984 */ /* 0x000f220000000c00 */
[----:B------:R-:W-:Y:S02]  /*2ab0*/  DFMA R86, R28, R26, R86 ;  /* 0x0000001a1c56722b */ /* 0x000fe40000000056 */
[----:B------:R-:W-:Y:S02]  /*2ac0*/  DFMA R90, R26, R30, R90 ;  /* 0x0000001e1a5a722b */ /* 0x000fe4000000005a */
[----:B------:R-:W-:Y:S02]  /*2ad0*/  DFMA R88, R40, R26, R88 ;  /* 0x0000001a2858722b */ /* 0x000fe40000000058 */
[----:B------:R-:W-:Y:S02]  /*2ae0*/  DFMA R24, R26, R42, R24 ;  /* 0x0000002a1a18722b */ /* 0x000fe40000000018 */
[----:B------:R-:W-:-:S02]  /*2af0*/  DFMA R92, R28, R74, R92 ;  /* 0x0000004a1c5c722b */ /* 0x000fc4000000005c */
[----:B------:R-:W-:Y:S02]  /*2b00*/  DFMA R60, R28, R58, R60 ;  /* 0x0000003a1c3c722b */ /* 0x000fe4000000003c */
[-C--:B------:R-:W-:Y:S02]  /*2b10*/  DFMA R82, R74, R30.reuse, R82 ;  /* 0x0000001e4a52722b */ /* 0x080fe40000000052 */
[----:B------:R-:W-:Y:S02]  /*2b20*/  DFMA R62, R58, R30, R62 ;  /* 0x0000001e3a3e722b */ /* 0x000fe4000000003e */
[C---:B------:R-:W-:Y:S01]  /*2b30*/  DFMA R86, R52.reuse, R32, R86 ;  /* 0x000000203456722b */ /* 0x040fe20000000056 */
[----:B------:R-:W-:Y:S01]  /*2b40*/  LDS.128 R28, [R4+0x20] ;  /* 0x00002000041c7984 */ /* 0x000fe20000000c00 */
[C---:B------:R-:W-:Y:S02]  /*2b50*/  DFMA R90, R52.reuse, R34, R90 ;  /* 0x00000022345a722b */ /* 0x040fe4000000005a */
[----:B------:R-:W-:-:S02]  /*2b60*/  DFMA R88, R52, R36, R88 ;  /* 0x000000243458722b */ /* 0x000fc40000000058 */
[----:B------:R-:W-:Y:S02]  /*2b70*/  DFMA R84, R40, R74, R84 ;  /* 0x0000004a2854722b */ /* 0x000fe40000000054 */
[----:B------:R-:W-:Y:S02]  /*2b80*/  DFMA R72, R74, R42, R72 ;  /* 0x0000002a4a48722b */ /* 0x000fe40000000048 */
[----:B------:R-:W-:Y:S02]  /*2b90*/  DFMA R68, R40, R58, R68 ;  /* 0x0000003a2844722b */ /* 0x000fe40000000044 */
[----:B------:R-:W-:Y:S02]  /*2ba0*/  DFMA R70, R58, R42, R56 ;  /* 0x0000002a3a46722b */ /* 0x000fe40000000038 */
[----:B------:R-:W-:Y:S01]  /*2bb0*/  DFMA R52, R52, R38, R24 ;  /* 0x000000263434722b */ /* 0x000fe20000000018 */
[----:B------:R-:W-:Y:S01]  /*2bc0*/  LDS.128 R40, [R3+0x810] ;  /* 0x0008100003287984 */ /* 0x000fe20000000c00 */
[----:B0-----:R-:W-:-:S02]  /*2bd0*/  DFMA R8, R16, R32, R8 ;  /* 0x000000201008722b */ /* 0x001fc40000000008 */
[C---:B------:R-:W-:Y:S01]  /*2be0*/  DFMA R76, R16.reuse, R34, R76 ;  /* 0x00000022104c722b */ /* 0x040fe2000000004c */
[----:B------:R-:W-:Y:S01]  /*2bf0*/  LDS.128 R24, [R3+0x800] ;  /* 0x0008000003187984 */ /* 0x000fe20000000c00 */
[C---:B------:R-:W-:Y:S02]  /*2c00*/  DFMA R80, R16.reuse, R36, R80 ;  /* 0x000000241050722b */ /* 0x040fe40000000050 */
[----:B------:R-:W-:Y:S01]  /*2c10*/  DFMA R16, R16, R38, R64 ;  /* 0x000000261010722b */ /* 0x000fe20000000040 */
[----:B------:R-:W0:Y:S01]  /*2c20*/  LDS.128 R56, [R4+0xa0] ;  /* 0x0000a00004387984 */ /* 0x000e220000000c00 */
[-C--:B-1----:R-:W-:Y:S02]  /*2c30*/  DFMA R92, R20, R32.reuse, R92 ;  /* 0x00000020145c722b */ /* 0x082fe4000000005c */
[----:B--2---:R-:W-:Y:S01]  /*2c40*/  DFMA R60, R44, R32, R60 ;  /* 0x000000202c3c722b */ /* 0x004fe2000000003c */
[----:B------:R-:W1:Y:S01]  /*2c50*/  LDS.128 R64, [R4+0x120] ;  /* 0x0001200004407984 */ /* 0x000e620000000c00 */
[----:B------:R-:W-:-:S02]  /*2c60*/  DFMA R82, R20, R34, R82 ;  /* 0x000000221452722b */ /* 0x000fc40000000052 */
[----:B------:R-:W-:Y:S01]  /*2c70*/  DFMA R62, R44, R34, R62 ;  /* 0x000000222c3e722b */ /* 0x000fe2000000003e */
[----:B------:R-:W2:Y:S01]  /*2c80*/  LDS.128 R32, [R4+0x1a0] ;  /* 0x0001a00004207984 */ /* 0x000ea20000000c00 */
[C---:B---3--:R-:W-:Y:S02]  /*2c90*/  DFMA R86, R48.reuse, R54, R86 ;  /* 0x000000363056722b */ /* 0x048fe40000000056 */
[C---:B------:R-:W-:Y:S02]  /*2ca0*/  DFMA R8, R48.reuse, R18, R8 ;  /* 0x000000123008722b */ /* 0x040fe40000000008 */
[C---:B------:R-:W-:Y:S02]  /*2cb0*/  DFMA R92, R48.reuse, R22, R92 ;  /* 0x00000016305c722b */ /* 0x040fe4000000005c */
[----:B------:R-:W-:Y:S02]  /*2cc0*/  DFMA R60, R48, R46, R60 ;  /* 0x0000002e303c722b */ /* 0x000fe4000000003c */
[----:B------:R-:W-:-:S02]  /*2cd0*/  DFMA R84, R20, R36, R84 ;  /* 0x000000241454722b */ /* 0x000fc40000000054 */
[----:B------:R-:W-:Y:S02]  /*2ce0*/  DFMA R72, R20, R38, R72 ;  /* 0x000000261448722b */ /* 0x000fe40000000048 */
[C---:B------:R-:W-:Y:S02]  /*2cf0*/  DFMA R68, R44.reuse, R36, R68 ;  /* 0x000000242c44722b */ /* 0x040fe40000000044 */
[----:B------:R-:W-:Y:S02]  /*2d00*/  DFMA R70, R44, R38, R70 ;  /* 0x000000262c46722b */ /* 0x000fe40000000046 */
[----:B------:R-:W-:Y:S01]  /*2d10*/  DFMA R76, R18, R50, R76 ;  /* 0x00000032124c722b */ /* 0x000fe2000000004c */
[----:B------:R-:W3:Y:S01]  /*2d20*/  LDS.128 R36, [R3+0xa00] ;  /* 0x000a000003247984 */ /* 0x000ee20000000c00 */
[----:B----4-:R-:W-:Y:S02]  /*2d30*/  DFMA R80, R12, R18, R80 ;  /* 0x000000120c50722b */ /* 0x010fe40000000050 */
[----:B------:R-:W-:Y:S01]  /*2d40*/  DFMA R48, R18, R14, R16 ;  /* 0x0000000e1230722b */ /* 0x000fe20000000010 */
[----:B------:R-:W4:Y:S01]  /*2d50*/  LDS.128 R16, [R3+0xa10] ;  /* 0x000a100003107984 */ /* 0x000f220000000c00 */
[----:B------:R-:W-:-:S02]  /*2d60*/  DFMA R82, R22, R50, R82 ;  /* 0x000000321652722b */ /* 0x000fc40000000052 */
[----:B------:R-:W-:Y:S02]  /*2d70*/  DFMA R62, R46, R50, R62 ;  /* 0x000000322e3e722b */ /* 0x000fe4000000003e */
[----:B------:R-:W-:Y:S02]  /*2d80*/  DFMA R88, R12, R54, R88 ;  /* 0x000000360c58722b */ /* 0x000fe40000000058 */
[----:B------:R-:W-:Y:S02]  /*2d90*/  DFMA R52, R54, R14, R52 ;  /* 0x0000000e3634722b */ /* 0x000fe40000000034 */
[----:B------:R-:W-:Y:S02]  /*2da0*/  DFMA R84, R12, R22, R84 ;  /* 0x000000160c54722b */ /* 0x000fe40000000054 */
[----:B------:R-:W-:Y:S02]  /*2db0*/  DFMA R72, R22, R14, R72 ;  /* 0x0000000e1648722b */ /* 0x000fe40000000048 */
[----:B------:R-:W-:Y:S01]  /*2dc0*/  DFMA R68, R12, R46, R68 ;  /* 0x0000002e0c44722b */ /* 0x000fe20000000044 */
[----:B------:R-:W-:Y:S01]  /*2dd0*/  LDS.128 R20, [R3+0xc00] ;  /* 0x000c000003147984 */ /* 0x000fe20000000c00 */
[----:B------:R-:W-:-:S02]  /*2de0*/  DFMA R70, R46, R14, R70 ;  /* 0x0000000e2e46722b */ /* 0x000fc40000000046 */
[----:B------:R-:W-:Y:S01]  /*2df0*/  DFMA R90, R54, R50, R90 ;  /* 0x00000032365a722b */ /* 0x000fe2000000005a */
[----:B------:R-:W5:Y:S01]  /*2e00*/  LDS.128 R12, [R4+0x30] ;  /* 0x00003000040c7984 */ /* 0x000f620000000c00 */
[C---:B0-----:R-:W-:Y:S02]  /*2e10*/  DFMA R8, R56.reuse, R24, R8 ;  /* 0x000000183808722b */ /* 0x041fe40000000008 */
[C---:B------:R-:W-:Y:S01]  /*2e20*/  DFMA R76, R56.reuse, R26, R76 ;  /* 0x0000001a384c722b */ /* 0x040fe2000000004c */
[----:B------:R-:W0:Y:S01]  /*2e30*/  LDS.128 R44, [R3+0xc10] ;  /* 0x000c1000032c7984 */ /* 0x000e220000000c00 */
[----:B------:R-:W-:Y:S02]  /*2e40*/  DFMA R80, R56, R40, R80 ;  /* 0x000000283850722b */ /* 0x000fe40000000050 */
[C---:B------:R-:W-:Y:S02]  /*2e50*/  DFMA R86, R28.reuse, R24, R86 ;  /* 0x000000181c56722b */ /* 0x040fe40000000056 */
[----:B------:R-:W-:-:S02]  /*2e60*/  DFMA R90, R28, R26, R90 ;  /* 0x0000001a1c5a722b */ /* 0x000fc4000000005a */
[----:B------:R-:W-:Y:S02]  /*2e70*/  DFMA R88, R28, R40, R88 ;  /* 0x000000281c58722b */ /* 0x000fe40000000058 */
[-C--:B------:R-:W-:Y:S02]  /*2e80*/  DFMA R56, R56, R42.reuse, R48 ;  /* 0x0000002a3838722b */ /* 0x080fe40000000030 */
[----:B------:R-:W-:Y:S01]  /*2e90*/  DFMA R28, R28, R42, R52 ;  /* 0x0000002a1c1c722b */ /* 0x000fe20000000034 */
[----:B------:R-:W0:Y:S01]  /*2ea0*/  LDS.128 R48, [R4+0xb0] ;  /* 0x0000b00004307984 */ /* 0x000e220000000c00 */
[C---:B-1----:R-:W-:Y:S02]  /*2eb0*/  DFMA R92, R64.reuse, R24, R92 ;  /* 0x00000018405c722b */ /* 0x042fe4000000005c */
[----:B------:R-:W-:Y:S01]  /*2ec0*/  DFMA R82, R64, R26, R82 ;  /* 0x0000001a4052722b */ /* 0x000fe20000000052 */
[----:B------:R-:W1:Y:S01]  /*2ed0*/  LDS.128 R52, [R4+0x130] ;  /* 0x0001300004347984 */ /* 0x000e620000000c00 */
[----:B--2---:R-:W-:-:S02]  /*2ee0*/  DFMA R60, R32, R24, R60 ;  /* 0x00000018203c722b */ /* 0x004fc4000000003c */
[C---:B------:R-:W-:Y:S01]  /*2ef0*/  DFMA R62, R32.reuse, R26, R62 ;  /* 0x0000001a203e722b */ /* 0x040fe2000000003e */
[----:B------:R-:W2:Y:S01]  /*2f00*/  LDS.128 R24, [R4+0x1b0] ;  /* 0x0001b00004187984 */ /* 0x000ea20000000c00 */
[C---:B------:R-:W-:Y:S02]  /*2f10*/  DFMA R68, R32.reuse, R40, R68 ;  /* 0x000000282044722b */ /* 0x040fe40000000044 */
[----:B------:R-:W-:Y:S02]  /*2f20*/  DFMA R70, R32, R42, R70 ;  /* 0x0000002a2046722b */ /* 0x000fe40000000046 */
[C---:B------:R-:W-:Y:S02]  /*2f30*/  DFMA R84, R64.reuse, R40, R84 ;  /* 0x000000284054722b */ /* 0x040fe40000000054 */
[----:B------:R-:W-:Y:S02]  /*2f40*/  DFMA R72, R64, R42, R72 ;  /* 0x0000002a4048722b */ /* 0x000fe40000000048 */
[----:B---3--:R-:W-:Y:S01]  /*2f50*/  DFMA R86, R36, R30, R86 ;  /* 0x0000001e2456722b */ /* 0x008fe20000000056 */
[----:B------:R-:W3:Y:S01]  /*2f60*/  LDS.128 R40, [R3+0xe00] ;  /* 0x000e000003287984 */ /* 0x000ee20000000c00 */
[----:B------:R-:W-:-:S02]  /*2f70*/  DFMA R90, R30, R38, R90 ;  /* 0x000000261e5a722b */ /* 0x000fc4000000005a */
[----:B----4-:R-:W-:Y:S02]  /*2f80*/  DFMA R88, R16, R30, R88 ;  /* 0x0000001e1058722b */ /* 0x010fe40000000058 */
[----:B------:R-:W-:Y:S01]  /*2f90*/  DFMA R32, R30, R18, R28 ;  /* 0x000000121e20722b */ /* 0x000fe2000000001c */
[----:B------:R-:W4:Y:S01]  /*2fa0*/  LDS.128 R28, [R3+0xe10] ;  /* 0x000e1000031c7984 */ /* 0x000f220000000c00 */
[C---:B-----5:R-:W-:Y:S02]  /*2fb0*/  DFMA R86, R12.reuse, R20, R86 ;  /* 0x000000140c56722b */ /* 0x060fe40000000056 */
[C---:B------:R-:W-:Y:S02]  /*2fc0*/  DFMA R90, R12.reuse, R22, R90 ;  /* 0x000000160c5a722b */ /* 0x040fe4000000005a */
[----:B0-----:R-:W-:Y:S02]  /*2fd0*/  DFMA R88, R12, R44, R88 ;  /* 0x0000002c0c58722b */ /* 0x001fe40000000058 */
[----:B------:R-:W-:-:S02]  /*2fe0*/  DFMA R8, R36, R58, R8 ;  /* 0x0000003a2408722b */ /* 0x000fc40000000008 */
[C---:B------:R-:W-:Y:S02]  /*2ff0*/  DFMA R92, R36.reuse, R66, R92 ;  /* 0x00000042245c722b */ /* 0x040fe4000000005c */
[----:B------:R-:W-:Y:S02]  /*3000*/  DFMA R60, R36, R34, R60 ;  /* 0x00000022243c722b */ /* 0x000fe4000000003c */
[-C--:B------:R-:W-:Y:S02]  /*3010*/  DFMA R76, R58, R38.reuse, R76 ;  /* 0x000000263a4c722b */ /* 0x080fe4000000004c */
[-C--:B------:R-:W-:Y:S02]  /*3020*/  DFMA R82, R66, R38.reuse, R82 ;  /* 0x000000264252722b */ /* 0x080fe40000000052 */
[----:B------:R-:W-:Y:S02]  /*3030*/  DFMA R62, R34, R38, R62 ;  /* 0x00000026223e722b */ /* 0x000fe4000000003e */
[----:B------:R-:W-:Y:S01]  /*3040*/  DFMA R80, R16, R58, R80 ;  /* 0x0000003a1050722b */ /* 0x000fe20000000050 */
[----:B------:R-:W-:Y:S01]  /*3050*/  LDS.128 R36, [R3+0x1010] ;  /* 0x0010100003247984 */ /* 0x000fe20000000c00 */
[----:B------:R-:W-:-:S02]  /*3060*/  DFMA R56, R58, R18, R56 ;  /* 0x000000123a38722b */ /* 0x000fc40000000038 */
[----:B------:R-:W-:Y:S02]  /*3070*/  DFMA R84, R16, R66, R84 ;  /* 0x000000421054722b */ /* 0x000fe40000000054 */
[----:B------:R-:W-:Y:S02]  /*3080*/  DFMA R72, R66, R18, R72 ;  /* 0x000000124248722b */ /* 0x000fe40000000048 */
[----:B------:R-:W-:Y:S01]  /*3090*/  DFMA R68, R16, R34, R68 ;  /* 0x000000221044722b */ /* 0x000fe20000000044 */
[----:B------:R-:W-:Y:S01]  /*30a0*/  LDS.128 R64, [R4+0x140] ;  /* 0x0001400004407984 */ /* 0x000fe20000000c00 */
[----:B------:R-:W-:Y:S02]  /*30b0*/  DFMA R70, R34, R18, R70 ;  /* 0x000000122246722b */ /* 0x000fe40000000046 */
[----:B------:R-:W-:Y:S01]  /*30c0*/  DFMA R12, R12, R46, R32 ;  /* 0x0000002e0c0c722b */ /* 0x000fe20000000020 */
[----:B------:R-:W0:Y:S01]  /*30d0*/  LDS.128 R16, [R4+0x40] ;  /* 0x0000400004107984 */ /* 0x000e220000000c00 */
[----:B------:R-:W-:-:S02]  /*30e0*/  DFMA R8, R48, R20, R8 ;  /* 0x000000143008722b */ /* 0x000fc40000000008 */
[C---:B------:R-:W-:Y:S01]  /*30f0*/  DFMA R76, R48.reuse, R22, R76 ;  /* 0x00000016304c722b */ /* 0x040fe2000000004c */
[----:B------:R-:W5:Y:S01]  /*3100*/  LDS.128 R32, [R3+0x1000] ;  /* 0x0010000003207984 */ /* 0x000f620000000c00 */
[C---:B------:R-:W-:Y:S02]  /*3110*/  DFMA R80, R48.reuse, R44, R80 ;  /* 0x0000002c3050722b */ /* 0x040fe40000000050 */
[----:B------:R-:W-:Y:S02]  /*3120*/  DFMA R48, R48, R46, R56 ;  /* 0x0000002e3030722b */ /* 0x000fe40000000038 */
[-C--:B-1----:R-:W-:Y:S01]  /*3130*/  DFMA R92, R52, R20.reuse, R92 ;  /* 0x00000014345c722b */ /* 0x082fe2000000005c */
[----:B------:R-:W1:Y:S01]  /*3140*/  LDS.128 R56, [R4+0xc0] ;  /* 0x0000c00004387984 */ /* 0x000e620000000c00 */
[----:B--2---:R-:W-:Y:S02]  /*3150*/  DFMA R60, R24, R20, R60 ;  /* 0x00000014183c722b */ /* 0x004fe4000000003c */
        /* <DEDUP_REMOVED lines=8> */
[----:B----4-:R-:W-:Y:S02]  /*31e0*/  DFMA R88, R28, R14, R88 ;  /* 0x0000000e1c58722b */ /* 0x010fe40000000058 */
[----:B------:R-:W-:Y:S02]  /*31f0*/  DFMA R40, R14, R30, R12 ;  /* 0x0000001e0e28722b */ /* 0x000fe4000000000c */
[C---:B------:R-:W-:Y:S01]  /*3200*/  DFMA R84, R52.reuse, R44, R84 ;  /* 0x0000002c3454722b */ /* 0x040fe20000000054 */
[----:B------:R-:W-:Y:S01]  /*3210*/  LDS.128 R12, [R3+0x1210] ;  /* 0x00121000030c7984 */ /* 0x000fe20000000c00 */
[----:B------:R-:W-:Y:S02]  /*3220*/  DFMA R72, R52, R46, R72 ;  /* 0x0000002e3448722b */ /* 0x000fe40000000048 */
[C---:B------:R-:W-:Y:S02]  /*3230*/  DFMA R68, R24.reuse, R44, R68 ;  /* 0x0000002c1844722b */ /* 0x040fe40000000044 */
[----:B------:R-:W-:Y:S01]  /*3240*/  DFMA R70, R24, R46, R70 ;  /* 0x0000002e1846722b */ /* 0x000fe20000000046 */
[----:B------:R-:W3:Y:S01]  /*3250*/  LDS.128 R44, [R3+0x1200] ;  /* 0x00120000032c7984 */ /* 0x000ee20000000c00 */
[----:B0-----:R-:W-:-:S02]  /*3260*/  DFMA R88, R16, R36, R88 ;  /* 0x000000241058722b */ /* 0x001fc40000000058 */
[----:B------:R-:W-:Y:S02]  /*3270*/  DFMA R76, R50, R42, R76 ;  /* 0x0000002a324c722b */ /* 0x000fe4000000004c */
[C---:B-----5:R-:W-:Y:S02]  /*3280*/  DFMA R86, R16.reuse, R32, R86 ;  /* 0x000000201056722b */ /* 0x060fe40000000056 */
[----:B------:R-:W-:Y:S02]  /*3290*/  DFMA R90, R16, R34, R90 ;  /* 0x00000022105a722b */ /* 0x000fe4000000005a */
[-C--:B------:R-:W-:Y:S02]  /*32a0*/  DFMA R82, R54, R42.reuse, R82 ;  /* 0x0000002a3652722b */ /* 0x080fe40000000052 */
[----:B------:R-:W-:Y:S02]  /*32b0*/  DFMA R62, R26, R42, R62 ;  /* 0x0000002a1a3e722b */ /* 0x000fe4000000003e */
[----:B------:R-:W-:-:S02]  /*32c0*/  DFMA R80, R28, R50, R80 ;  /* 0x000000321c50722b */ /* 0x000fc40000000050 */
[----:B------:R-:W-:Y:S02]  /*32d0*/  DFMA R52, R50, R30, R48 ;  /* 0x0000001e3234722b */ /* 0x000fe40000000030 */
[----:B------:R-:W-:Y:S01]  /*32e0*/  DFMA R84, R28, R54, R84 ;  /* 0x000000361c54722b */ /* 0x000fe20000000054 */
[----:B------:R-:W-:Y:S01]  /*32f0*/  LDS.128 R48, [R4+0xd0] ;  /* 0x0000d00004307984 */ /* 0x000fe20000000c00 */
[----:B------:R-:W-:Y:S02]  /*3300*/  DFMA R72, R54, R30, R72 ;  /* 0x0000001e3648722b */ /* 0x000fe40000000048 */
[----:B------:R-:W-:Y:S02]  /*3310*/  DFMA R68, R28, R26, R68 ;  /* 0x0000001a1c44722b */ /* 0x000fe40000000044 */
[----:B------:R-:W-:Y:S02]  /*3320*/  DFMA R70, R26, R30, R70 ;  /* 0x0000001e1a46722b */ /* 0x000fe40000000046 */
[----:B------:R-:W-:Y:S01]  /*3330*/  DFMA R16, R16, R38, R40 ;  /* 0x000000261010722b */ /* 0x000fe20000000028 */
[----:B------:R-:W-:Y:S01]  /*3340*/  LDS.128 R24, [R4+0x50] ;  /* 0x0000500004187984 */ /* 0x000fe20000000c00 */
[----:B-1----:R-:W-:-:S02]  /*3350*/  DFMA R8, R56, R32, R8 ;  /* 0x000000203808722b */ /* 0x002fc40000000008 */
[C---:B------:R-:W-:Y:S01]  /*3360*/  DFMA R76, R56.reuse, R34, R76 ;  /* 0x00000022384c722b */ /* 0x040fe2000000004c */
[----:B------:R-:W0:Y:S01]  /*3370*/  LDS.128 R28, [R3+0x1400] ;  /* 0x00140000031c7984 */ /* 0x000e220000000c00 */
[C---:B------:R-:W-:Y:S02]  /*3380*/  DFMA R80, R56.reuse, R36, R80 ;  /* 0x000000243850722b */ /* 0x040fe40000000050 */
[----:B------:R-:W-:Y:S01]  /*3390*/  DFMA R56, R56, R38, R52 ;  /* 0x000000263838722b */ /* 0x000fe20000000034 */
[----:B------:R-:W1:Y:S01]  /*33a0*/  LDS.128 R40, [R3+0x1410] ;  /* 0x0014100003287984 */ /* 0x000e620000000c00 */
[C---:B------:R-:W-:Y:S02]  /*33b0*/  DFMA R92, R64.reuse, R32, R92 ;  /* 0x00000020405c722b */ /* 0x040fe4000000005c */
[----:B------:R-:W-:Y:S01]  /*33c0*/  DFMA R82, R64, R34, R82 ;  /* 0x000000224052722b */ /* 0x000fe20000000052 */
[----:B------:R-:W4:Y:S01]  /*33d0*/  LDS.128 R52, [R4+0x150] ;  /* 0x0001500004347984 */ /* 0x000f220000000c00 */
[----:B--2---:R-:W-:-:S02]  /*33e0*/  DFMA R60, R20, R32, R60 ;  /* 0x00000020143c722b */ /* 0x004fc4000000003c */
[----:B------:R-:W-:Y:S01]  /*33f0*/  DFMA R62, R20, R34, R62 ;  /* 0x00000022143e722b */ /* 0x000fe2000000003e */
        /* <DEDUP_REMOVED lines=8> */
[----:B------:R-:W-:Y:S02]  /*3480*/  DFMA R88, R12, R18, R88 ;  /* 0x000000120c58722b */ /* 0x000fe40000000058 */
[----:B------:R-:W-:Y:S02]  /*3490*/  DFMA R16, R18, R14, R16 ;  /* 0x0000000e1210722b */ /* 0x000fe40000000010 */
[----:B------:R-:W-:Y:S02]  /*34a0*/  DFMA R80, R12, R58, R80 ;  /* 0x0000003a0c50722b */ /* 0x000fe40000000050 */
[----:B------:R-:W-:Y:S02]  /*34b0*/  DFMA R56, R58, R14, R56 ;  /* 0x0000000e3a38722b */ /* 0x000fe40000000038 */
[----:B------:R-:W-:Y:S02]  /*34c0*/  DFMA R84, R12, R66, R84 ;  /* 0x000000420c54722b */ /* 0x000fe40000000054 */
[----:B------:R-:W-:-:S02]  /*34d0*/  DFMA R72, R66, R14, R72 ;  /* 0x0000000e4248722b */ /* 0x000fc40000000048 */
[----:B------:R-:W-:Y:S02]  /*34e0*/  DFMA R68, R12, R22, R68 ;  /* 0x000000160c44722b */ /* 0x000fe40000000044 */
[----:B------:R-:W-:Y:S01]  /*34f0*/  DFMA R70, R22, R14, R70 ;  /* 0x0000000e1646722b */ /* 0x000fe20000000046 */
[----:B------:R-:W5:Y:S01]  /*3500*/  LDS.128 R12, [R3+0x1610] ;  /* 0x00161000030c7984 */ /* 0x000f620000000c00 */
[C---:B0-----:R-:W-:Y:S02]  /*3510*/  DFMA R86, R24.reuse, R28, R86 ;  /* 0x0000001c1856722b */ /* 0x041fe40000000056 */
[C---:B------:R-:W-:Y:S02]  /*3520*/  DFMA R90, R24.reuse, R30, R90 ;  /* 0x0000001e185a722b */ /* 0x040fe4000000005a */
[----:B-1----:R-:W-:Y:S02]  /*3530*/  DFMA R88, R24, R40, R88 ;  /* 0x000000281858722b */ /* 0x002fe40000000058 */
[----:B------:R-:W-:-:S02]  /*3540*/  DFMA R8, R44, R58, R8 ;  /* 0x0000003a2c08722b */ /* 0x000fc40000000008 */
[C---:B------:R-:W-:Y:S02]  /*3550*/  DFMA R92, R44.reuse, R66, R92 ;  /* 0x000000422c5c722b */ /* 0x040fe4000000005c */
[----:B------:R-:W-:Y:S02]  /*3560*/  DFMA R60, R44, R22, R60 ;  /* 0x000000162c3c722b */ /* 0x000fe4000000003c */
[-C--:B------:R-:W-:Y:S02]  /*3570*/  DFMA R76, R58, R46.reuse, R76 ;  /* 0x0000002e3a4c722b */ /* 0x080fe4000000004c */
[-C--:B------:R-:W-:Y:S02]  /*3580*/  DFMA R82, R66, R46.reuse, R82 ;  /* 0x0000002e4252722b */ /* 0x080fe40000000052 */
[----:B------:R-:W-:Y:S01]  /*3590*/  DFMA R62, R22, R46, R62 ;  /* 0x0000002e163e722b */ /* 0x000fe2000000003e */
[----:B------:R-:W-:Y:S01]  /*35a0*/  LDS.128 R64, [R4+0x160] ;  /* 0x0001600004407984 */ /* 0x000fe20000000c00 */
[----:B------:R-:W-:-:S02]  /*35b0*/  DFMA R24, R24, R42, R16 ;  /* 0x0000002a1818722b */ /* 0x000fc40000000010 */
[C---:B------:R-:W-:Y:S01]  /*35c0*/  DFMA R8, R48.reuse, R28, R8 ;  /* 0x0000001c3008722b */ /* 0x040fe20000000008 */
[----:B------:R-:W-:Y:S01]  /*35d0*/  LDS.128 R16, [R4+0x60] ;  /* 0x0000600004107984 */ /* 0x000fe20000000c00 */
[C---:B------:R-:W-:Y:S02]  /*35e0*/  DFMA R76, R48.reuse, R30, R76 ;  /* 0x0000001e304c722b */ /* 0x040fe4000000004c */
[C---:B------:R-:W-:Y:S01]  /*35f0*/  DFMA R80, R48.reuse, R40, R80 ;  /* 0x000000283050722b */ /* 0x040fe20000000050 */
[----:B------:R-:W0:Y:S01]  /*3600*/  LDS.128 R20, [R3+0x1800] ;  /* 0x0018000003147984 */ /* 0x000e220000000c00 */
[----:B------:R-:W-:Y:S02]  /*3610*/  DFMA R48, R48, R42, R56 ;  /* 0x0000002a3030722b */ /* 0x000fe40000000038 */
[C---:B----4-:R-:W-:Y:S01]  /*3620*/  DFMA R92, R52.reuse, R28, R92 ;  /* 0x0000001c345c722b */ /* 0x050fe2000000005c */
[----:B------:R-:W1:Y:S01]  /*3630*/  LDS.128 R44, [R3+0x1810] ;  /* 0x00181000032c7984 */ /* 0x000e620000000c00 */
[----:B------:R-:W-:-:S02]  /*3640*/  DFMA R82, R52, R30, R82 ;  /* 0x0000001e3452722b */ /* 0x000fc40000000052 */
[C---:B--2---:R-:W-:Y:S01]  /*3650*/  DFMA R60, R32.reuse, R28, R60 ;  /* 0x0000001c203c722b */ /* 0x044fe2000000003c */
[----:B------:R-:W2:Y:S01]  /*3660*/  LDS.128 R56, [R4+0xe0] ;  /* 0x0000e00004387984 */ /* 0x000ea20000000c00 */
[----:B------:R-:W-:Y:S02]  /*3670*/  DFMA R62, R32, R30, R62 ;  /* 0x0000001e203e722b */ /* 0x000fe4000000003e */
[C---:B------:R-:W-:Y:S01]  /*3680*/  DFMA R84, R52.reuse, R40, R84 ;  /* 0x000000283454722b */ /* 0x040fe20000000054 */
[----:B------:R-:W4:Y:S01]  /*3690*/  LDS.128 R28, [R4+0x1e0] ;  /* 0x0001e000041c7984 */ /* 0x000f220000000c00 */
[----:B------:R-:W-:Y:S02]  /*36a0*/  DFMA R72, R52, R42, R72 ;  /* 0x0000002a3448722b */ /* 0x000fe40000000048 */
[C---:B------:R-:W-:Y:S01]  /*36b0*/  DFMA R68, R32.reuse, R40, R68 ;  /* 0x000000282044722b */ /* 0x040fe20000000044 */
[----:B------:R-:W-:Y:S01]  /*36c0*/  VIADD R53, R7, 0x2 ;  /* 0x0000000207357836 */ /* 0x000fe20000000000 */
[----:B------:R-:W-:Y:S01]  /*36d0*/  DFMA R70, R32, R42, R70 ;  /* 0x0000002a2046722b */ /* 0x000fe20000000046 */
[----:B------:R-:W4:Y:S01]  /*36e0*/  LDS.128 R40, [R3+0x1a00] ;  /* 0x001a000003287984 */ /* 0x000f220000000c00 */
[----:B---3--:R-:W-:-:S02]  /*36f0*/  DFMA R86, R36, R26, R86 ;  /* 0x0000001a2456722b */ /* 0x008fc40000000056 */
[----:B------:R-:W-:Y:S01]  /*3700*/  VIMNMX R6, PT, PT, R2, R53, !PT ;  /* 0x0000003502067248 */ /* 0x000fe20007fe0100 */
[----:B------:R-:W-:Y:S02]  /*3710*/  DFMA R90, R26, R38, R90 ;  /* 0x000000261a5a722b */ /* 0x000fe4000000005a */
[----:B-----5:R-:W-:Y:S01]  /*3720*/  DFMA R88, R12, R26, R88 ;  /* 0x0000001a0c58722b */ /* 0x020fe20000000058 */
[----:B------:R-:W-:Y:S01]  /*3730*/  ISETP.GE.AND P4, PT, R6, UR9, PT ;  /* 0x0000000906007c0c */ /* 0x000fe2000bf86270 */
[----:B------:R-:W-:Y:S01]  /*3740*/  DFMA R24, R26, R14, R24 ;  /* 0x0000000e1a18722b */ /* 0x000fe20000000018 */
[----:B------:R-:W-:Y:S01]  /*3750*/  IMAD R6, R2, UR9, RZ ;  /* 0x0000000902067c24 */ /* 0x000fe2000f8e02ff */
[-C--:B------:R-:W-:Y:S02]  /*3760*/  DFMA R8, R36, R50.reuse, R8 ;  /* 0x000000322408722b */ /* 0x080fe40000000008 */
[----:B------:R-:W-:Y:S02]  /*3770*/  DFMA R80, R12, R50, R80 ;  /* 0x000000320c50722b */ /* 0x000fe40000000050 */
[----:B------:R-:W-:-:S02]  /*3780*/  DFMA R48, R50, R14, R48 ;  /* 0x0000000e3230722b */ /* 0x000fc40000000030 */
[----:B------:R-:W-:Y:S02]  /*3790*/  DFMA R84, R12, R54, R84 ;  /* 0x000000360c54722b */ /* 0x000fe40000000054 */
[----:B------:R-:W-:Y:S02]  /*37a0*/  DFMA R72, R54, R14, R72 ;  /* 0x0000000e3648722b */ /* 0x000fe40000000048 */
[----:B------:R-:W-:Y:S02]  /*37b0*/  DFMA R68, R12, R34, R68 ;  /* 0x000000220c44722b */ /* 0x000fe40000000044 */
[C---:B0-----:R-:W-:Y:S02]  /*37c0*/  DFMA R86, R16.reuse, R20, R86 ;  /* 0x000000141056722b */ /* 0x041fe40000000056 */
[C---:B------:R-:W-:Y:S02]  /*37d0*/  DFMA R90, R16.reuse, R22, R90 ;  /* 0x00000016105a722b */ /* 0x040fe4000000005a */
[----:B-1----:R-:W-:-:S02]  /*37e0*/  DFMA R88, R16, R44, R88 ;  /* 0x0000002c1058722b */ /* 0x002fc40000000058 */
[----:B------:R-:W-:Y:S02]  /*37f0*/  DFMA R70, R34, R14, R70 ;  /* 0x0000000e2246722b */ /* 0x000fe40000000046 */
[----:B------:R-:W-:Y:S01]  /*3800*/  DFMA R16, R16, R46, R24 ;  /* 0x0000002e1010722b */ /* 0x000fe20000000018 */
[----:B------:R-:W-:Y:S01]  /*3810*/  LDS.128 R12, [R4+0x70] ;  /* 0x00007000040c7984 */ /* 0x000fe20000000c00 */
[C---:B------:R-:W-:Y:S02]  /*3820*/  DFMA R92, R36.reuse, R54, R92 ;  /* 0x00000036245c722b */ /* 0x040fe4000000005c */
[----:B------:R-:W-:Y:S01]  /*3830*/  DFMA R60, R36, R34, R60 ;  /* 0x00000022243c722b */ /* 0x000fe2000000003c */
[----:B------:R-:W0:Y:S01]  /*3840*/  LDS.128 R24, [R3+0x1c00] ;  /* 0x001c000003187984 */ /* 0x000e220000000c00 */
[----:B------:R-:W-:Y:S02]  /*3850*/  DFMA R62, R34, R38, R62 ;  /* 0x00000026223e722b */ /* 0x000fe4000000003e */
[----:B--2---:R-:W-:Y:S01]  /*3860*/  DFMA R36, R56, R20, R8 ;  /* 0x000000143824722b */ /* 0x004fe20000000008 */
[----:B------:R-:W1:Y:S01]  /*3870*/  LDS.128 R32, [R3+0x1a10] ;  /* 0x001a100003207984 */ /* 0x000e620000000c00 */
[----:B------:R-:W-:-:S02]  /*3880*/  DFMA R76, R50, R38, R76 ;  /* 0x00000026324c722b */ /* 0x000fc4000000004c */
[----:B------:R-:W-:Y:S01]  /*3890*/  DFMA R82, R54, R38, R82 ;  /* 0x000000263652722b */ /* 0x000fe20000000052 */
[----:B------:R-:W2:Y:S01]  /*38a0*/  LDS.128 R8, [R3+0x1e00] ;  /* 0x001e000003087984 */ /* 0x000ea20000000c00 */
[-C--:B------:R-:W-:Y:S01]  /*38b0*/  DFMA R92, R64, R20.reuse, R92 ;  /* 0x00000014405c722b */ /* 0x080fe2000000005c */
[----:B------:R-:W-:Y:S01]  /*38c0*/  VIADD R55, R7, 0x3 ;  /* 0x0000000307377836 */ /* 0x000fe20000000000 */
[----:B----4-:R-:W-:Y:S02]  /*38d0*/  DFMA R50, R28, R20, R60 ;  /* 0x000000141c32722b */ /* 0x010fe4000000003c */
[-C--:B------:R-:W-:Y:S02]  /*38e0*/  DFMA R76, R56, R22.reuse, R76 ;  /* 0x00000016384c722b */ /* 0x080fe4000000004c */
[-C--:B------:R-:W-:Y:S01]  /*38f0*/  DFMA R82, R64, R22.reuse, R82 ;  /* 0x000000164052722b */ /* 0x080fe20000000052 */
[----:B------:R-:W-:Y:S01]  /*3900*/  VIMNMX R0, PT, PT, R2, R55, !PT ;  /* 0x0000003702007248 */ /* 0x000fe20007fe0100 */
[C---:B------:R-:W-:Y:S01]  /*3910*/  DFMA R62, R28.reuse, R22, R62 ;  /* 0x000000161c3e722b */ /* 0x040fe2000000003e */
[----:B------:R-:W3:Y:S01]  /*3920*/  LDS.128 R20, [R3+0x1c10] ;  /* 0x001c100003147984 */ /* 0x000ee20000000c00 */
[C---:B------:R-:W-:Y:S01]  /*3930*/  DFMA R68, R28.reuse, R44, R68 ;  /* 0x0000002c1c44722b */ /* 0x040fe20000000044 */
[----:B------:R-:W-:Y:S01]  /*3940*/  ISETP.GE.AND P0, PT, R0, UR9, PT ;  /* 0x0000000900007c0c */ /* 0x000fe2000bf06270 */
[----:B------:R-:W-:Y:S01]  /*3950*/  DFMA R70, R28, R46, R70 ;  /* 0x0000002e1c46722b */ /* 0x000fe20000000046 */
[----:B------:R-:W-:Y:S01]  /*3960*/  VIADD R0, R2, 0x1 ;  /* 0x0000000102007836 */ /* 0x000fe20000000000 */
[----:B------:R-:W-:-:S02]  /*3970*/  DFMA R86, R40, R18, R86 ;  /* 0x000000122856722b */ /* 0x000fc40000000056 */
[C---:B------:R-:W-:Y:S02]  /*3980*/  DFMA R28, R40.reuse, R58, R36 ;  /* 0x0000003a281c722b */ /* 0x040fe40000000024 */
[C---:B------:R-:W-:Y:S01]  /*3990*/  DFMA R92, R40.reuse, R66, R92 ;  /* 0x00000042285c722b */ /* 0x040fe2000000005c */
[----:B------:R4:W5:Y:S01]  /*39a0*/  LDS.128 R36, [R3+0x1e10] ;  /* 0x001e100003247984 */ /* 0x0009620000000c00 */
[----:B------:R-:W-:Y:S01]  /*39b0*/  DFMA R50, R40, R30, R50 ;  /* 0x0000001e2832722b */ /* 0x000fe20000000032 */
[----:B------:R-:W-:Y:S01]  /*39c0*/  VIMNMX R52, PT, PT, R53, R0, !PT ;  /* 0x0000000035347248 */ /* 0x000fe20007fe0100 */
[-C--:B------:R-:W-:Y:S02]  /*39d0*/  DFMA R90, R18, R42.reuse, R90 ;  /* 0x0000002a125a722b */ /* 0x080fe4000000005a */
[-C--:B------:R-:W-:Y:S01]  /*39e0*/  DFMA R76, R58, R42.reuse, R76 ;  /* 0x0000002a3a4c722b */ /* 0x080fe2000000004c */
[----:B------:R-:W-:Y:S01]  /*39f0*/  ISETP.GE.AND P5, PT, R52, UR9, PT ;  /* 0x0000000934007c0c */ /* 0x000fe2000bfa6270 */
[-C--:B------:R-:W-:Y:S01]  /*3a00*/  DFMA R82, R66, R42.reuse, R82 ;  /* 0x0000002a4252722b */ /* 0x080fe20000000052 */
[----:B----4-:R-:W-:Y:S01]  /*3a10*/  SHF.R.S32.HI R3, RZ, 0x1f, R7 ;  /* 0x0000001fff037819 */ /* 0x010fe20000011407 */
[----:B------:R-:W-:Y:S01]  /*3a20*/  DFMA R62, R30, R42, R62 ;  /* 0x0000002a1e3e722b */ /* 0x000fe2000000003e */
[----:B------:R-:W4:Y:S01]  /*3a30*/  LDS.128 R40, [R4+0xf0] ;  /* 0x0000f00004287984 */ /* 0x000f220000000c00 */
[----:B0-----:R-:W-:-:S02]  /*3a40*/  DFMA R60, R12, R24, R86 ;  /* 0x000000180c3c722b */ /* 0x001fc40000000056 */
[C---:B------:R-:W-:Y:S02]  /*3a50*/  DFMA R80, R56.reuse, R44, R80 ;  /* 0x0000002c3850722b */ /* 0x040fe40000000050 */
[----:B------:R-:W-:Y:S02]  /*3a60*/  DFMA R48, R56, R46, R48 ;  /* 0x0000002e3830722b */ /* 0x000fe40000000030 */
[C---:B------:R-:W-:Y:S01]  /*3a70*/  DFMA R84, R64.reuse, R44, R84 ;  /* 0x0000002c4054722b */ /* 0x040fe20000000054 */
[----:B------:R-:W-:Y:S01]  /*3a80*/  IMAD.MOV.U32 R57, RZ, RZ, 0x8 ;  /* 0x00000008ff397424 */ /* 0x000fe200078e00ff */
[----:B------:R-:W-:Y:S01]  /*3a90*/  DFMA R72, R64, R46, R72 ;  /* 0x0000002e4048722b */ /* 0x000fe20000000048 */
[C---:B------:R-:W-:Y:S01]  /*3aa0*/  @!P2 IMAD.IADD R56, R7.reuse, 0x1, R6 ;  /* 0x000000010738a824 */ /* 0x040fe200078e0206 */
[----:B-1----:R-:W-:Y:S01]  /*3ab0*/  DFMA R64, R18, R34, R16 ;  /* 0x000000221240722b */ /* 0x002fe20000000010 */
[-C--:B------:R-:W-:Y:S01]  /*3ac0*/  VIMNMX R44, PT, PT, R7, R0.reuse, !PT ;  /* 0x00000000072c7248 */ /* 0x080fe20007fe0100 */
[----:B--2---:R-:W-:Y:S01]  /*3ad0*/  DFMA R60, R8, R14, R60 ;  /* 0x0000000e083c722b */ /* 0x004fe2000000003c */
[-C--:B------:R-:W-:Y:S01]  /*3ae0*/  VIMNMX R16, PT, PT, R5, R0.reuse, !PT ;  /* 0x0000000005107248 */ /* 0x080fe20007fe0100 */
[----:B------:R-:W-:Y:S01]  /*3af0*/  @!P2 IMAD.WIDE R56, R56, R57, UR12 ;  /* 0x0000000c3838ae25 */ /* 0x000fe2000f8e0239 */
[C---:B------:R-:W-:Y:S01]  /*3b00*/  DFMA R88, R32.reuse, R18, R88 ;  /* 0x000000122058722b */ /* 0x040fe20000000058 */
[----:B------:R-:W-:Y:S01]  /*3b10*/  ISETP.GE.AND P3, PT, R44, UR9, PT ;  /* 0x000000092c007c0c */ /* 0x000fe2000bf66270 */
[----:B------:R-:W-:Y:S01]  /*3b20*/  DFMA R80, R32, R58, R80 ;  /* 0x0000003a2050722b */ /* 0x000fe20000000050 */
[----:B------:R-:W-:Y:S01]  /*3b30*/  ISETP.GE.AND P6, PT, R16, UR9, PT ;  /* 0x0000000910007c0c */ /* 0x000fe2000bfc6270 */
[----:B------:R-:W-:Y:S01]  /*3b40*/  LDS.128 R44, [R4+0x1f0] ;  /* 0x0001f000042c7984 */ /* 0x000fe20000000c00 */
[----:B------:R-:W-:Y:S01]  /*3b50*/  DFMA R48, R58, R34, R48 ;  /* 0x000000223a30722b */ /* 0x000fe20000000030 */
[----:B------:R-:W-:Y:S01]  /*3b60*/  VIMNMX R0, PT, PT, R55, R0, !PT ;  /* 0x0000000037007248 */ /* 0x000fe20007fe0100 */
[C---:B------:R-:W-:Y:S01]  /*3b70*/  DFMA R90, R12.reuse, R26, R90 ;  /* 0x0000001a0c5a722b */ /* 0x040fe2000000005a */
[----:B------:R0:W1:Y:S01]  /*3b80*/  LDS.128 R16, [R4+0x170] ;  /* 0x0001700004107984 */ /* 0x0000620000000c00 */
[----:B---3--:R-:W-:-:S02]  /*3b90*/  DFMA R88, R12, R20, R88 ;  /* 0x000000140c58722b */ /* 0x008fc40000000058 */
[----:B------:R-:W-:Y:S01]  /*3ba0*/  DFMA R64, R12, R22, R64 ;  /* 0x000000160c40722b */ /* 0x000fe20000000040 */
[----:B------:R-:W-:Y:S01]  /*3bb0*/  @!P2 ST.E.64 desc[UR16][R56.64], R60 ;  /* 0x0000003c3800a985 */ /* 0x000fe2000c101b10 */
[C---:B------:R-:W-:Y:S01]  /*3bc0*/  IADD3 R54, P2, PT, R7.reuse, R6, RZ ;  /* 0x0000000607367210 */ /* 0x040fe20007f5e0ff */
[----:B------:R-:W-:Y:S02]  /*3bd0*/  DFMA R68, R32, R30, R68 ;  /* 0x0000001e2044722b */ /* 0x000fe40000000044 */
[----:B------:R-:W-:Y:S01]  /*3be0*/  DFMA R90, R14, R10, R90 ;  /* 0x0000000a0e5a722b */ /* 0x000fe2000000005a */
[C---:B------:R-:W-:Y:S01]  /*3bf0*/  LEA.HI.X.SX32 R59, R6.reuse, R3, 0x1, P2 ;  /* 0x00000003063b7211 */ /* 0x040fe200010f0eff */
[----:B------:R-:W-:Y:S01]  /*3c00*/  VIADD R6, R6, UR9 ;  /* 0x0000000906067c36 */ /* 0x000fe20008000000 */
[C---:B------:R-:W-:Y:S01]  /*3c10*/  LEA R58, P2, R54.reuse, UR12, 0x3 ;  /* 0x0000000c363a7c11 */ /* 0x040fe2000f8418ff */
[----:B-----5:R-:W-:Y:S02]  /*3c20*/  DFMA R88, R36, R14, R88 ;  /* 0x0000000e2458722b */ /* 0x020fe40000000058 */
[----:B------:R-:W-:Y:S01]  /*3c30*/  DFMA R64, R14, R38, R64 ;  /* 0x000000260e40722b */ /* 0x000fe20000000040 */
[----:B------:R-:W-:Y:S01]  /*3c40*/  LEA.HI.X R59, R54, UR13, R59, 0x3, P2 ;  /* 0x0000000d363b7c11 */ /* 0x000fe200090f1c3b */
[C---:B----4-:R-:W-:Y:S01]  /*3c50*/  DFMA R28, R40.reuse, R24, R28 ;  /* 0x00000018281c722b */ /* 0x050fe2000000001c */
[----:B------:R-:W-:Y:S01]  /*3c60*/  ISETP.GE.AND P2, PT, R0, UR9, PT ;  /* 0x0000000900007c0c */ /* 0x000fe2000bf46270 */
[----:B------:R-:W-:Y:S01]  /*3c70*/  VIADD R0, R2, 0x2 ;  /* 0x0000000202007836 */ /* 0x000fe20000000000 */
[C---:B------:R-:W-:Y:S01]  /*3c80*/  DFMA R76, R40.reuse, R26, R76 ;  /* 0x0000001a284c722b */ /* 0x040fe2000000004c */
[----:B------:R-:W-:Y:S01]  /*3c90*/  @!P1 ST.E.64 desc[UR16][R58.64+0x8], R90 ;  /* 0x0000085a3a009985 */ /* 0x000fe2000c101b10 */
[----:B------:R-:W-:Y:S01]  /*3ca0*/  IMAD.MOV.U32 R15, RZ, RZ, 0x8 ;  /* 0x00000008ff0f7424 */ /* 0x000fe200078e00ff */
[----:B------:R-:W-:Y:S01]  /*3cb0*/  DFMA R48, R40, R22, R48 ;  /* 0x000000162830722b */ /* 0x000fe20000000030 */
[CC--:B0-----:R-:W-:Y:S01]  /*3cc0*/  VIMNMX R4, PT, PT, R7.reuse, R0.reuse, !PT ;  /* 0x0000000007047248 */ /* 0x0c1fe20007fe0100 */
[----:B------:R-:W-:Y:S01]  /*3cd0*/  @!P3 IMAD.IADD R14, R7, 0x1, R6 ;  /* 0x00000001070eb824 */ /* 0x000fe200078e0206 */
[----:B------:R-:W-:Y:S01]  /*3ce0*/  DFMA R28, R8, R42, R28 ;  /* 0x0000002a081c722b */ /* 0x000fe2000000001c */
[----:B------:R-:W-:Y:S01]  /*3cf0*/  @!P4 ST.E.64 desc[UR16][R58.64+0x10], R88 ;  /* 0x000010583a00c985 */ /* 0x000fe2000c101b10 */
[----:B------:R-:W-:Y:S01]  /*3d00*/  ISETP.GE.AND P1, PT, R4, UR9, PT ;  /* 0x0000000904007c0c */ /* 0x000fe2000bf26270 */
[----:B------:R-:W-:Y:S01]  /*3d10*/  @!P3 IMAD.WIDE R14, R14, R15, UR12 ;  /* 0x0000000c0e0ebe25 */ /* 0x000fe2000f8e020f */
[----:B------:R-:W-:Y:S01]  /*3d20*/  VIMNMX R4, PT, PT, R5, R0, !PT ;  /* 0x0000000005047248 */ /* 0x000fe20007fe0100 */
[----:B------:R-:W-:Y:S01]  /*3d30*/  @!P0 ST.E.64 desc[UR16][R58.64+0x18], R64 ;  /* 0x000018403a008985 */ /* 0x000fe2000c101b10 */
[----:B------:R-:W-:Y:S01]  /*3d40*/  IADD3 R13, P0, PT, R7, R6, RZ ;  /* 0x00000006070d7210 */ /* 0x000fe20007f1e0ff */
[----:B------:R-:W-:Y:S01]  /*3d50*/  DFMA R70, R30, R34, R70 ;  /* 0x000000221e46722b */ /* 0x000fe20000000046 */
[----:B------:R-:W-:Y:S01]  /*3d60*/  ISETP.GE.AND P4, PT, R4, UR9, PT ;  /* 0x0000000904007c0c */ /* 0x000fe2000bf86270 */
[----:B------:R0:W-:Y:S01]  /*3d70*/  @!P3 ST.E.64 desc[UR16][R14.64], R28 ;  /* 0x0000001c0e00b985 */ /* 0x0001e2000c101b10 */
[-C--:B------:R-:W-:Y:S01]  /*3d80*/  VIMNMX R4, PT, PT, R53, R0.reuse, !PT ;  /* 0x0000000035047248 */ /* 0x080fe20007fe0100 */
[C---:B------:R-:W-:Y:S01]  /*3d90*/  DFMA R76, R42.reuse, R10, R76 ;  /* 0x0000000a2a4c722b */ /* 0x040fe2000000004c */
[C---:B------:R-:W-:Y:S01]  /*3da0*/  LEA.HI.X.SX32 R30, R6.reuse, R3, 0x1, P0 ;  /* 0x00000003061e7211 */ /* 0x040fe200000f0eff */
[----:B------:R-:W-:Y:S01]  /*3db0*/  DFMA R48, R42, R38, R48 ;  /* 0x000000262a30722b */ /* 0x000fe20000000030 */
[----:B------:R-:W-:Y:S01]  /*3dc0*/  LEA R12, P3, R13, UR12, 0x3 ;  /* 0x0000000c0d0c7c11 */ /* 0x000fe2000f8618ff */
[----:B------:R-:W-:Y:S01]  /*3dd0*/  VIADD R6, R6, UR9 ;  /* 0x0000000906067c36 */ /* 0x000fe20008000000 */
[----:B------:R-:W-:Y:S01]  /*3de0*/  ISETP.GE.AND P0, PT, R4, UR9, PT ;  /* 0x0000000904007c0c */ /* 0x000fe2000bf06270 */
[----:B------:R-:W-:Y:S01]  /*3df0*/  VIADD R4, R2, 0x3 ;  /* 0x0000000302047836 */ /* 0x000fe20000000000 */
[----:B------:R-:W-:Y:S01]  /*3e00*/  VIMNMX R0, PT, PT, R55, R0, !PT ;  /* 0x0000000037007248 */ /* 0x000fe20007fe0100 */
[----:B------:R-:W-:Y:S01]  /*3e10*/  DFMA R80, R40, R20, R80 ;  /* 0x000000142850722b */ /* 0x000fe20000000050 */
[----:B------:R-:W-:Y:S01]  /*3e20*/  LEA.HI.X R13, R13, UR13, R30, 0x3, P3 ;  /* 0x0000000d0d0d7c11 */ /* 0x000fe200098f1c1e */
[----:B-1----:R-:W-:Y:S01]  /*3e30*/  DFMA R92, R16, R24, R92 ;  /* 0x00000018105c722b */ /* 0x002fe2000000005c */
[----:B------:R-:W-:Y:S01]  /*3e40*/  ISETP.GE.AND P3, PT, R0, UR9, PT ;  /* 0x0000000900007c0c */ /* 0x000fe2000bf66270 */
[----:B0-----:R-:W-:Y:S01]  /*3e50*/  IMAD.MOV.U32 R15, RZ, RZ, 0x8 ;  /* 0x00000008ff0f7424 */ /* 0x001fe200078e00ff */
[-C--:B------:R-:W-:Y:S01]  /*3e60*/  VIMNMX R0, PT, PT, R7, R4.reuse, !PT ;  /* 0x0000000407007248 */ /* 0x080fe20007fe0100 */
[----:B------:R-:W-:Y:S01]  /*3e70*/  @!P6 ST.E.64 desc[UR16][R12.64+0x8], R76 ;  /* 0x0000084c0c00e985 */ /* 0x000fe2000c101b10 */
[-C--:B------:R-:W-:Y:S01]  /*3e80*/  VIMNMX R2, PT, PT, R5, R4.reuse, !PT ;  /* 0x0000000405027248 */ /* 0x080fe20007fe0100 */
[----:B------:R-:W-:Y:S01]  /*3e90*/  DFMA R84, R32, R66, R84 ;  /* 0x000000422054722b */ /* 0x000fe20000000054 */
[-C--:B------:R-:W-:Y:S01]  /*3ea0*/  VIMNMX R53, PT, PT, R53, R4.reuse, !PT ;  /* 0x0000000435357248 */ /* 0x080fe20007fe0100 */
[----:B------:R-:W-:Y:S01]  /*3eb0*/  @!P2 ST.E.64 desc[UR16][R12.64+0x18], R48 ;  /* 0x000018300c00a985 */ /* 0x000fe2000c101b10 */
[----:B------:R-:W-:Y:S01]  /*3ec0*/  VIMNMX R55, PT, PT, R55, R4, !PT ;  /* 0x0000000437377248 */ /* 0x000fe20007fe0100 */
[C---:B------:R-:W-:Y:S01]  /*3ed0*/  @!P1 IMAD.IADD R4, R7.reuse, 0x1, R6 ;  /* 0x0000000107049824 */ /* 0x040fe200078e0206 */
[----:B------:R-:W-:Y:S01]  /*3ee0*/  ISETP.GE.AND P6, PT, R0, UR9, PT ;  /* 0x0000000900007c0c */ /* 0x000fe2000bfc6270 */
[----:B------:R-:W-:Y:S01]  /*3ef0*/  DFMA R72, R66, R34, R72 ;  /* 0x000000224248722b */ /* 0x000fe20000000048 */
[----:B------:R-:W-:Y:S01]  /*3f00*/  IADD3 R0, P2, PT, R7, R6, RZ ;  /* 0x0000000607007210 */ /* 0x000fe20007f5e0ff */
[----:B------:R-:W-:Y:S01]  /*3f10*/  DFMA R82, R16, R26, R82 ;  /* 0x0000001a1052722b */ /* 0x000fe20000000052 */
[----:B------:R-:W-:Y:S01]  /*3f20*/  @!P1 IMAD.WIDE R4, R4, R15, UR12 ;  /* 0x0000000c04049e25 */ /* 0x000fe2000f8e020f */
[----:B------:R-:W-:Y:S01]  /*3f30*/  DFMA R80, R36, R42, R80 ;  /* 0x0000002a2450722b */ /* 0x000fe20000000050 */
[----:B------:R-:W-:Y:S01]  /*3f40*/  LEA.HI.X.SX32 R15, R6, R3, 0x1, P2 ;  /* 0x00000003060f7211 */ /* 0x000fe200010f0eff */
[----:B------:R-:W-:Y:S01]  /*3f50*/  DFMA R92, R8, R18, R92 ;  /* 0x00000012085c722b */ /* 0x000fe2000000005c */
[----:B------:R-:W-:Y:S01]  /*3f60*/  LEA R14, P2, R0, UR12, 0x3 ;  /* 0x0000000c000e7c11 */ /* 0x000fe2000f8418ff */
[----:B------:R-:W-:Y:S01]  /*3f70*/  VIADD R6, R6, UR9 ;  /* 0x0000000906067c36 */ /* 0x000fe20008000000 */
[----:B------:R-:W-:-:S02]  /*3f80*/  DFMA R84, R16, R20, R84 ;  /* 0x000000141054722b */ /* 0x000fc40000000054 */
[----:B------:R-:W-:Y:S01]  /*3f90*/  LEA.HI.X R15, R0, UR13, R15, 0x3, P2 ;  /* 0x0000000d000f7c11 */ /* 0x000fe200090f1c0f */
[----:B------:R-:W-:Y:S01]  /*3fa0*/  DFMA R72, R16, R22, R72 ;  /* 0x000000161048722b */ /* 0x000fe20000000048 */
[----:B------:R-:W-:Y:S01]  /*3fb0*/  IADD3 R0, P2, PT, R7, R6, RZ ;  /* 0x0000000607007210 */ /* 0x000fe20007f5e0ff */
[----:B------:R-:W-:Y:S01]  /*3fc0*/  DFMA R82, R18, R10, R82 ;  /* 0x0000000a1252722b */ /* 0x000fe20000000052 */
[----:B------:R-:W-:Y:S01]  /*3fd0*/  @!P5 ST.E.64 desc[UR16][R12.64+0x10], R80 ;  /* 0x000010500c00d985 */ /* 0x000fe2000c101b10 */
[C---:B------:R-:W-:Y:S01]  /*3fe0*/  DFMA R50, R44.reuse, R24, R50 ;  /* 0x000000182c32722b */ /* 0x040fe20000000032 */
[----:B------:R-:W-:Y:S01]  /*3ff0*/  ISETP.GE.AND P5, PT, R2, UR9, PT ;  /* 0x0000000902007c0c */ /* 0x000fe2000bfa6270 */
[C---:B------:R-:W-:Y:S01]  /*4000*/  DFMA R62, R44.reuse, R26, R62 ;  /* 0x0000001a2c3e722b */ /* 0x040fe2000000003e */
[----:B------:R0:W-:Y:S01]  /*4010*/  @!P1 ST.E.64 desc[UR16][R4.64], R92 ;  /* 0x0000005c04009985 */ /* 0x0001e2000c101b10 */
[----:B------:R-:W-:Y:S01]  /*4020*/  DFMA R68, R44, R20, R68 ;  /* 0x000000142c44722b */ /* 0x000fe20000000044 */
[----:B------:R-:W-:Y:S01]  /*4030*/  ISETP.GE.AND P1, PT, R53, UR9, PT ;  /* 0x0000000935007c0c */ /* 0x000fe2000bf26270 */
[----:B------:R-:W-:Y:S01]  /*4040*/  @!P6 IMAD.IADD R2, R7, 0x1, R6 ;  /* 0x000000010702e824 */ /* 0x000fe200078e0206 */
[----:B------:R1:W-:Y:S01]  /*4050*/  @!P4 ST.E.64 desc[UR16][R14.64+0x8], R82 ;  /* 0x000008520e00c985 */ /* 0x0003e2000c101b10 */
[----:B------:R-:W-:-:S02]  /*4060*/  DFMA R84, R36, R18, R84 ;  /* 0x000000122454722b */ /* 0x000fc40000000054 */
[----:B------:R-:W-:Y:S02]  /*4070*/  DFMA R72, R18, R38, R72 ;  /* 0x000000261248722b */ /* 0x000fe40000000048 */
[----:B------:R-:W-:Y:S02]  /*4080*/  DFMA R50, R8, R46, R50 ;  /* 0x0000002e0832722b */ /* 0x000fe40000000032 */
[----:B------:R-:W-:Y:S01]  /*4090*/  DFMA R70, R44, R22, R70 ;  /* 0x000000162c46722b */ /* 0x000fe20000000046 */
[----:B------:R1:W-:Y:S01]  /*40a0*/  @!P0 ST.E.64 desc[UR16][R14.64+0x10], R84 ;  /* 0x000010540e008985 */ /* 0x0003e2000c101b10 */
[----:B------:R-:W-:Y:S01]  /*40b0*/  DFMA R62, R46, R10, R62 ;  /* 0x0000000a2e3e722b */ /* 0x000fe2000000003e */
[----:B0-----:R-:W-:Y:S01]  /*40c0*/  LEA.HI.X.SX32 R5, R6, R3, 0x1, P2 ;  /* 0x0000000306057211 */ /* 0x001fe200010f0eff */
[----:B------:R-:W-:Y:S01]  /*40d0*/  IMAD.MOV.U32 R3, RZ, RZ, 0x8 ;  /* 0x00000008ff037424 */ /* 0x000fe200078e00ff */
[----:B------:R-:W-:Y:S01]  /*40e0*/  ISETP.GE.AND P2, PT, R55, UR9, PT ;  /* 0x0000000937007c0c */ /* 0x000fe2000bf46270 */
[----:B------:R-:W-:Y:S01]  /*40f0*/  DFMA R68, R36, R46, R68 ;  /* 0x0000002e2444722b */ /* 0x000fe20000000044 */
[----:B------:R-:W-:Y:S01]  /*4100*/  LEA R4, P4, R0, UR12, 0x3 ;  /* 0x0000000c00047c11 */ /* 0x000fe2000f8818ff */
[----:B------:R-:W-:Y:S01]  /*4110*/  @!P6 IMAD.WIDE R2, R2, R3, UR12 ;  /* 0x0000000c0202ee25 */ /* 0x000fe2000f8e0203 */
[----:B------:R1:W-:Y:S01]  /*4120*/  @!P3 ST.E.64 desc[UR16][R14.64+0x18], R72 ;  /* 0x000018480e00b985 */ /* 0x0003e2000c101b10 */
[----:B------:R-:W-:Y:S01]  /*4130*/  DFMA R70, R46, R38, R70 ;  /* 0x000000262e46722b */ /* 0x000fe20000000046 */
[----:B------:R-:W-:-:S02]  /*4140*/  LEA.HI.X R5, R0, UR13, R5, 0x3, P4 ;  /* 0x0000000d00057c11 */ /* 0x000fc4000a0f1c05 */
[----:B------:R1:W-:Y:S04]  /*4150*/  @!P6 ST.E.64 desc[UR16][R2.64], R50 ;  /* 0x000000320200e985 */ /* 0x0003e8000c101b10 */
[----:B------:R1:W-:Y:S04]  /*4160*/  @!P5 ST.E.64 desc[UR16][R4.64+0x8], R62 ;  /* 0x0000083e0400d985 */ /* 0x0003e8000c101b10 */
[----:B------:R1:W-:Y:S01]  /*4170*/  @!P1 ST.E.64 desc[UR16][R4.64+0x10], R68 ;  /* 0x0000104404009985 */ /* 0x0003e2000c101b10 */
[----:B------:R-:W-:Y:S05]  /*4180*/  @P2 EXIT ;  /* 0x000000000000294d */ /* 0x000fea0003800000 */
[----:B------:R-:W-:Y:S01]  /*4190*/  ST.E.64 desc[UR16][R4.64+0x18], R70 ;  /* 0x0000184604007985 */ /* 0x000fe2000c101b10 */
[----:B------:R-:W-:Y:S05]  /*41a0*/  EXIT ;  /* 0x000000000000794d */ /* 0x000fea0003800000 */
.L_x_2:
[----:B------:R-:W-:-:S00]  /*41b0*/  BRA `(.L_x_2) ;  /* 0xfffffffc00fc7947 */ /* 0x000fc0000383ffff */
[----:B------:R-:W-:-:S00]  /*41c0*/  NOP ;  /* 0x0000000000007918 */ /* 0x000fc00000000000 */
        /* <DEDUP_REMOVED lines=11> */
.L_x_3:


//--------------------- .nv.shared._Z34square_dgemm_kernel_2d_blocktilingiiPPKdS1_PPd --------------------------
	.section	.nv.shared._Z34square_dgemm_kernel_2d_blocktilingiiPPKdS1_PPd,"aw",@nobits
	.sectionflags	@""
	.align	8
.nv.shared._Z34square_dgemm_kernel_2d_blocktilingiiPPKdS1_PPd:
	.zero		33792


//--------------------- .nv.shared.reserved.0     --------------------------
	.section	.nv.shared.reserved.0,"aw",@nobits
	.weak		__nv_reservedSMEM_offset_0_alias
	.size		__nv_reservedSMEM_offset_0_alias, 0, 64
	.other		__nv_reservedSMEM_offset_0_alias,@"STO_CUDA_RESERVED_SHARED STV_DEFAULT"
__nv_reservedSMEM_offset_0_alias:
	.zero		0
	.zero		64


//--------------------- .nv.constant0._Z34square_dgemm_kernel_2d_blocktilingiiPPKdS1_PPd --------------------------
	.section	.nv.constant0._Z34square_dgemm_kernel_2d_blocktilingiiPPKdS1_PPd,"a",@progbits
	.sectionflags	@""
	.align	4
.nv.constant0._Z34square_dgemm_kernel_2d_blocktilingiiPPKdS1_PPd:
	.zero		928


//--------------------- SYMBOLS --------------------------

	.type		.nv.reservedSmem.offset0,@object
	.size		.nv.reservedSmem.offset0,0x4
	.type		.nv.reservedSmem.cap,@object
	.size		.nv.reservedSmem.cap,0x4
